	.target	sm_90a

	.elftype	@"ET_EXEC"


//--------------------- .note.nv.tkinfo           --------------------------
	.section	.note.nv.tkinfo,"",@"SHT_NOTE"
	.sectionflags	@"SHF_NOTE_NV_TKINFO"
	.tkinfo
        /*0018*/ 	.word	0x00000002
        /*0030*/ 	.string	""
        /*0030*/ 	.string	"ptxas"
        /*0030*/ 	.string	"Cuda compilation tools, release 13.0, V13.0.88"
        /*0030*/ 	.string	"Build cuda_13.0.r13.0/compiler.36424714_0"
        /*0030*/ 	.string	"-arch sm_90a -m 64 "



//--------------------- .note.nv.cuinfo           --------------------------
	.section	.note.nv.cuinfo,"",@"SHT_NOTE"
	.sectionflags	@"SHF_NOTE_NV_CUINFO"
        /*0018*/ 	.short	0x0002
        /*001a*/ 	.short	0x005a
        /*001c*/ 	.short	0x0082
	.zero		2


//--------------------- .nv.info                  --------------------------
	.section	.nv.info,"",@"SHT_CUDA_INFO"
	.align	4


	//----- nvinfo : EIATTR_REGCOUNT
	.align		4
        /*0000*/ 	.byte	0x04, 0x2f
        /*0002*/ 	.short	(.L_12 - .L_11)
	.align		4
.L_11:
        /*0004*/ 	.word	index@(_ZN7cutlass13device_kernelIN5flash19enable_sm80_to_sm89INS1_16FlashAttnFwdSm80INS1_25CollectiveMainloopFwdSm80ILi4ELi1ELb0EN4cute5tupleIJNS5_1CILi128EEENS7_ILi48EEENS7_ILi96EEEEEELi96ENS_10bfloat16_tEfNS_4arch4Sm80ELb1ELb0ELb1ELb1ELb1ELb1ELb1ELb1EEENS1_21CollectiveEpilogueFwdINS6_IJS8_SA_S9_EEENS6_IJNS7_ILi1EEESI_SI_EEESC_SE_Li128ELb1ELb1ELb1ELb0EEENS1_36VarlenDynamicPersistentTileSchedulerILi128ELi48ELi128ELi128ELb1ELb1ELb0ELb1ELb1ELb1EEEEEEEEEvNT_6ParamsE)
        /*0008*/ 	.word	0x00000004


	//----- nvinfo : EIATTR_FRAME_SIZE
	.align		4
.L_12:
        /*000c*/ 	.byte	0x04, 0x11
        /*000e*/ 	.short	(.L_14 - .L_13)
	.align		4
.L_13:
        /*0010*/ 	.word	index@(_ZN7cutlass13device_kernelIN5flash19enable_sm80_to_sm89INS1_16FlashAttnFwdSm80INS1_25CollectiveMainloopFwdSm80ILi4ELi1ELb0EN4cute5tupleIJNS5_1CILi128EEENS7_ILi48EEENS7_ILi96EEEEEELi96ENS_10bfloat16_tEfNS_4arch4Sm80ELb1ELb0ELb1ELb1ELb1ELb1ELb1ELb1EEENS1_21CollectiveEpilogueFwdINS6_IJS8_SA_S9_EEENS6_IJNS7_ILi1EEESI_SI_EEESC_SE_Li128ELb1ELb1ELb1ELb0EEENS1_36VarlenDynamicPersistentTileSchedulerILi128ELi48ELi128ELi128ELb1ELb1ELb0ELb1ELb1ELb1EEEEEEEEEvNT_6ParamsE)
        /*0014*/ 	.word	0x00000000


	//----- nvinfo : EIATTR_REGCOUNT
	.align		4
.L_14:
        /*0018*/ 	.byte	0x04, 0x2f
        /*001a*/ 	.short	(.L_16 - .L_15)
	.align		4
.L_15:
        /*001c*/ 	.word	index@(_ZN7cutlass13device_kernelIN5flash19enable_sm80_to_sm89INS1_16FlashAttnFwdSm80INS1_25CollectiveMainloopFwdSm80ILi4ELi1ELb0EN4cute5tupleIJNS5_1CILi128EEENS7_ILi48EEENS7_ILi96EEEEEELi96ENS_10bfloat16_tEfNS_4arch4Sm80ELb1ELb0ELb1ELb1ELb1ELb0ELb1ELb1EEENS1_21CollectiveEpilogueFwdINS6_IJS8_SA_S9_EEENS6_IJNS7_ILi1EEESI_SI_EEESC_SE_Li128ELb1ELb1ELb1ELb0EEENS1_36VarlenDynamicPersistentTileSchedulerILi128ELi48ELi128ELi128ELb1ELb1ELb0ELb1ELb1ELb1EEEEEEEEEvNT_6ParamsE)
        /*0020*/ 	.word	0x00000004


	//----- nvinfo : EIATTR_FRAME_SIZE
	.align		4
.L_16:
        /*0024*/ 	.byte	0x04, 0x11
        /*0026*/ 	.short	(.L_18 - .L_17)
	.align		4
.L_17:
        /*0028*/ 	.word	index@(_ZN7cutlass13device_kernelIN5flash19enable_sm80_to_sm89INS1_16FlashAttnFwdSm80INS1_25CollectiveMainloopFwdSm80ILi4ELi1ELb0EN4cute5tupleIJNS5_1CILi128EEENS7_ILi48EEENS7_ILi96EEEEEELi96ENS_10bfloat16_tEfNS_4arch4Sm80ELb1ELb0ELb1ELb1ELb1ELb0ELb1ELb1EEENS1_21CollectiveEpilogueFwdINS6_IJS8_SA_S9_EEENS6_IJNS7_ILi1EEESI_SI_EEESC_SE_Li128ELb1ELb1ELb1ELb0EEENS1_36VarlenDynamicPersistentTileSchedulerILi128ELi48ELi128ELi128ELb1ELb1ELb0ELb1ELb1ELb1EEEEEEEEEvNT_6ParamsE)
        /*002c*/ 	.word	0x00000000


	//----- nvinfo : EIATTR_REGCOUNT
	.align		4
.L_18:
        /*0030*/ 	.byte	0x04, 0x2f
        /*0032*/ 	.short	(.L_20 - .L_19)
	.align		4
.L_19:
        /*0034*/ 	.word	index@(_ZN7cutlass13device_kernelIN5flash19enable_sm80_to_sm89INS1_16FlashAttnFwdSm80INS1_25CollectiveMainloopFwdSm80ILi4ELi1ELb0EN4cute5tupleIJNS5_1CILi128EEENS7_ILi64EEENS7_ILi96EEEEEELi96ENS_10bfloat16_tEfNS_4arch4Sm80ELb1ELb0ELb1ELb0ELb1ELb0ELb1ELb1EEENS1_21CollectiveEpilogueFwdINS6_IJS8_SA_S9_EEENS6_IJNS7_ILi1EEESI_SI_EEESC_SE_Li128ELb0ELb1ELb1ELb0EEENS1_30DynamicPersistentTileSchedulerILi128ELi128ELb1ELb1ELb0EEEEEEEEEvNT_6ParamsE)
        /*0038*/ 	.word	0x00000004


	//----- nvinfo : EIATTR_FRAME_SIZE
	.align		4
.L_20:
        /*003c*/ 	.byte	0x04, 0x11
        /*003e*/ 	.short	(.L_22 - .L_21)
	.align		4
.L_21:
        /*0040*/ 	.word	index@(_ZN7cutlass13device_kernelIN5flash19enable_sm80_to_sm89INS1_16FlashAttnFwdSm80INS1_25CollectiveMainloopFwdSm80ILi4ELi1ELb0EN4cute5tupleIJNS5_1CILi128EEENS7_ILi64EEENS7_ILi96EEEEEELi96ENS_10bfloat16_tEfNS_4arch4Sm80ELb1ELb0ELb1ELb0ELb1ELb0ELb1ELb1EEENS1_21CollectiveEpilogueFwdINS6_IJS8_SA_S9_EEENS6_IJNS7_ILi1EEESI_SI_EEESC_SE_Li128ELb0ELb1ELb1ELb0EEENS1_30DynamicPersistentTileSchedulerILi128ELi128ELb1ELb1ELb0EEEEEEEEEvNT_6ParamsE)
        /*0044*/ 	.word	0x00000000


	//----- nvinfo : EIATTR_REGCOUNT
	.align		4
.L_22:
        /*0048*/ 	.byte	0x04, 0x2f
        /*004a*/ 	.short	(.L_24 - .L_23)
	.align		4
.L_23:
        /*004c*/ 	.word	index@(_ZN7cutlass13device_kernelIN5flash19enable_sm80_to_sm89INS1_16FlashAttnFwdSm80INS1_25CollectiveMainloopFwdSm80ILi4ELi1ELb0EN4cute5tupleIJNS5_1CILi128EEENS7_ILi48EEENS7_ILi96EEEEEELi96ENS_10bfloat16_tEfNS_4arch4Sm80ELb0ELb1ELb1ELb1ELb1ELb1ELb1ELb1EEENS1_21CollectiveEpilogueFwdINS6_IJS8_SA_S9_EEENS6_IJNS7_ILi1EEESI_SI_EEESC_SE_Li128ELb1ELb1ELb1ELb0EEENS1_36VarlenDynamicPersistentTileSchedulerILi128ELi48ELi128ELi128ELb1ELb1ELb0ELb1ELb0ELb1EEEEEEEEEvNT_6ParamsE)
        /*0050*/ 	.word	0x00000004


	//----- nvinfo : EIATTR_FRAME_SIZE
	.align		4
.L_24:
        /*0054*/ 	.byte	0x04, 0x11
        /*0056*/ 	.short	(.L_26 - .L_25)
	.align		4
.L_25:
        /*0058*/ 	.word	index@(_ZN7cutlass13device_kernelIN5flash19enable_sm80_to_sm89INS1_16FlashAttnFwdSm80INS1_25CollectiveMainloopFwdSm80ILi4ELi1ELb0EN4cute5tupleIJNS5_1CILi128EEENS7_ILi48EEENS7_ILi96EEEEEELi96ENS_10bfloat16_tEfNS_4arch4Sm80ELb0ELb1ELb1ELb1ELb1ELb1ELb1ELb1EEENS1_21CollectiveEpilogueFwdINS6_IJS8_SA_S9_EEENS6_IJNS7_ILi1EEESI_SI_EEESC_SE_Li128ELb1ELb1ELb1ELb0EEENS1_36VarlenDynamicPersistentTileSchedulerILi128ELi48ELi128ELi128ELb1ELb1ELb0ELb1ELb0ELb1EEEEEEEEEvNT_6ParamsE)
        /*005c*/ 	.word	0x00000000


	//----- nvinfo : EIATTR_REGCOUNT
	.align		4
.L_26:
        /*0060*/ 	.byte	0x04, 0x2f
        /*0062*/ 	.short	(.L_28 - .L_27)
	.align		4
.L_27:
        /*0064*/ 	.word	index@(_ZN7cutlass13device_kernelIN5flash19enable_sm80_to_sm89INS1_16FlashAttnFwdSm80INS1_25CollectiveMainloopFwdSm80ILi4ELi1ELb0EN4cute5tupleIJNS5_1CILi128EEENS7_ILi48EEENS7_ILi96EEEEEELi96ENS_10bfloat16_tEfNS_4arch4Sm80ELb0ELb1ELb1ELb1ELb1ELb0ELb1ELb1EEENS1_21CollectiveEpilogueFwdINS6_IJS8_SA_S9_EEENS6_IJNS7_ILi1EEESI_SI_EEESC_SE_Li128ELb1ELb1ELb1ELb0EEENS1_36VarlenDynamicPersistentTileSchedulerILi128ELi48ELi128ELi128ELb1ELb1ELb0ELb1ELb0ELb1EEEEEEEEEvNT_6ParamsE)
        /*0068*/ 	.word	0x00000004


	//----- nvinfo : EIATTR_FRAME_SIZE
	.align		4
.L_28:
        /*006c*/ 	.byte	0x04, 0x11
        /*006e*/ 	.short	(.L_30 - .L_29)
	.align		4
.L_29:
        /*0070*/ 	.word	index@(_ZN7cutlass13device_kernelIN5flash19enable_sm80_to_sm89INS1_16FlashAttnFwdSm80INS1_25CollectiveMainloopFwdSm80ILi4ELi1ELb0EN4cute5tupleIJNS5_1CILi128EEENS7_ILi48EEENS7_ILi96EEEEEELi96ENS_10bfloat16_tEfNS_4arch4Sm80ELb0ELb1ELb1ELb1ELb1ELb0ELb1ELb1EEENS1_21CollectiveEpilogueFwdINS6_IJS8_SA_S9_EEENS6_IJNS7_ILi1EEESI_SI_EEESC_SE_Li128ELb1ELb1ELb1ELb0EEENS1_36VarlenDynamicPersistentTileSchedulerILi128ELi48ELi128ELi128ELb1ELb1ELb0ELb1ELb0ELb1EEEEEEEEEvNT_6ParamsE)
        /*0074*/ 	.word	0x00000000


	//----- nvinfo : EIATTR_REGCOUNT
	.align		4
.L_30:
        /*0078*/ 	.byte	0x04, 0x2f
        /*007a*/ 	.short	(.L_32 - .L_31)
	.align		4
.L_31:
        /*007c*/ 	.word	index@(_ZN7cutlass13device_kernelIN5flash19enable_sm80_to_sm89INS1_16FlashAttnFwdSm80INS1_25CollectiveMainloopFwdSm80ILi4ELi1ELb0EN4cute5tupleIJNS5_1CILi128EEENS7_ILi48EEENS7_ILi96EEEEEELi96ENS_10bfloat16_tEfNS_4arch4Sm80ELb0ELb1ELb1ELb0ELb1ELb0ELb1ELb1EEENS1_21CollectiveEpilogueFwdINS6_IJS8_SA_S9_EEENS6_IJNS7_ILi1EEESI_SI_EEESC_SE_Li128ELb0ELb1ELb1ELb0EEENS1_19SingleTileSchedulerILb0ELb1ELb1ELi128EEEEEEEEEvNT_6ParamsE)
        /*0080*/ 	.word	0x00000004


	//----- nvinfo : EIATTR_FRAME_SIZE
	.align		4
.L_32:
        /*0084*/ 	.byte	0x04, 0x11
        /*0086*/ 	.short	(.L_34 - .L_33)
	.align		4
.L_33:
        /*0088*/ 	.word	index@(_ZN7cutlass13device_kernelIN5flash19enable_sm80_to_sm89INS1_16FlashAttnFwdSm80INS1_25CollectiveMainloopFwdSm80ILi4ELi1ELb0EN4cute5tupleIJNS5_1CILi128EEENS7_ILi48EEENS7_ILi96EEEEEELi96ENS_10bfloat16_tEfNS_4arch4Sm80ELb0ELb1ELb1ELb0ELb1ELb0ELb1ELb1EEENS1_21CollectiveEpilogueFwdINS6_IJS8_SA_S9_EEENS6_IJNS7_ILi1EEESI_SI_EEESC_SE_Li128ELb0ELb1ELb1ELb0EEENS1_19SingleTileSchedulerILb0ELb1ELb1ELi128EEEEEEEEEvNT_6ParamsE)
        /*008c*/ 	.word	0x00000000


	//----- nvinfo : EIATTR_REGCOUNT
	.align		4
.L_34:
        /*0090*/ 	.byte	0x04, 0x2f
        /*0092*/ 	.short	(.L_36 - .L_35)
	.align		4
.L_35:
        /*0094*/ 	.word	index@(_ZN7cutlass13device_kernelIN5flash19enable_sm80_to_sm89INS1_16FlashAttnFwdSm80INS1_25CollectiveMainloopFwdSm80ILi4ELi1ELb0EN4cute5tupleIJNS5_1CILi128EEENS7_ILi48EEENS7_ILi96EEEEEELi96ENS_10bfloat16_tEfNS_4arch4Sm80ELb0ELb0ELb1ELb1ELb1ELb1ELb1ELb1EEENS1_21CollectiveEpilogueFwdINS6_IJS8_SA_S9_EEENS6_IJNS7_ILi1EEESI_SI_EEESC_SE_Li128ELb1ELb1ELb1ELb0EEENS1_36VarlenDynamicPersistentTileSchedulerILi128ELi48ELi128ELi128ELb1ELb1ELb0ELb0ELb1ELb1EEEEEEEEEvNT_6ParamsE)
        /*0098*/ 	.word	0x00000004


	//----- nvinfo : EIATTR_FRAME_SIZE
	.align		4
.L_36:
        /*009c*/ 	.byte	0x04, 0x11
        /*009e*/ 	.short	(.L_38 - .L_37)
	.align		4
.L_37:
        /*00a0*/ 	.word	index@(_ZN7cutlass13device_kernelIN5flash19enable_sm80_to_sm89INS1_16FlashAttnFwdSm80INS1_25CollectiveMainloopFwdSm80ILi4ELi1ELb0EN4cute5tupleIJNS5_1CILi128EEENS7_ILi48EEENS7_ILi96EEEEEELi96ENS_10bfloat16_tEfNS_4arch4Sm80ELb0ELb0ELb1ELb1ELb1ELb1ELb1ELb1EEENS1_21CollectiveEpilogueFwdINS6_IJS8_SA_S9_EEENS6_IJNS7_ILi1EEESI_SI_EEESC_SE_Li128ELb1ELb1ELb1ELb0EEENS1_36VarlenDynamicPersistentTileSchedulerILi128ELi48ELi128ELi128ELb1ELb1ELb0ELb0ELb1ELb1EEEEEEEEEvNT_6ParamsE)
        /*00a4*/ 	.word	0x00000000


	//----- nvinfo : EIATTR_REGCOUNT
	.align		4
.L_38:
        /*00a8*/ 	.byte	0x04, 0x2f
        /*00aa*/ 	.short	(.L_40 - .L_39)
	.align		4
.L_39:
        /*00ac*/ 	.word	index@(_ZN7cutlass13device_kernelIN5flash19enable_sm80_to_sm89INS1_16FlashAttnFwdSm80INS1_25CollectiveMainloopFwdSm80ILi4ELi1ELb0EN4cute5tupleIJNS5_1CILi128EEENS7_ILi48EEENS7_ILi96EEEEEELi96ENS_10bfloat16_tEfNS_4arch4Sm80ELb0ELb0ELb1ELb1ELb1ELb0ELb1ELb1EEENS1_21CollectiveEpilogueFwdINS6_IJS8_SA_S9_EEENS6_IJNS7_ILi1EEESI_SI_EEESC_SE_Li128ELb1ELb1ELb1ELb0EEENS1_36VarlenDynamicPersistentTileSchedulerILi128ELi48ELi128ELi128ELb1ELb1ELb0ELb0ELb1ELb1EEEEEEEEEvNT_6ParamsE)
        /*00b0*/ 	.word	0x00000004


	//----- nvinfo : EIATTR_FRAME_SIZE
	.align		4
.L_40:
        /*00b4*/ 	.byte	0x04, 0x11
        /*00b6*/ 	.short	(.L_42 - .L_41)
	.align		4
.L_41:
        /*00b8*/ 	.word	index@(_ZN7cutlass13device_kernelIN5flash19enable_sm80_to_sm89INS1_16FlashAttnFwdSm80INS1_25CollectiveMainloopFwdSm80ILi4ELi1ELb0EN4cute5tupleIJNS5_1CILi128EEENS7_ILi48EEENS7_ILi96EEEEEELi96ENS_10bfloat16_tEfNS_4arch4Sm80ELb0ELb0ELb1ELb1ELb1ELb0ELb1ELb1EEENS1_21CollectiveEpilogueFwdINS6_IJS8_SA_S9_EEENS6_IJNS7_ILi1EEESI_SI_EEESC_SE_Li128ELb1ELb1ELb1ELb0EEENS1_36VarlenDynamicPersistentTileSchedulerILi128ELi48ELi128ELi128ELb1ELb1ELb0ELb0ELb1ELb1EEEEEEEEEvNT_6ParamsE)
        /*00bc*/ 	.word	0x00000000


	//----- nvinfo : EIATTR_REGCOUNT
	.align		4
.L_42:
        /*00c0*/ 	.byte	0x04, 0x2f
        /*00c2*/ 	.short	(.L_44 - .L_43)
	.align		4
.L_43:
        /*00c4*/ 	.word	index@(_ZN7cutlass13device_kernelIN5flash19enable_sm80_to_sm89INS1_16FlashAttnFwdSm80INS1_25CollectiveMainloopFwdSm80ILi4ELi1ELb0EN4cute5tupleIJNS5_1CILi128EEENS7_ILi64EEENS7_ILi96EEEEEELi96ENS_10bfloat16_tEfNS_4arch4Sm80ELb0ELb0ELb1ELb0ELb1ELb0ELb1ELb1EEENS1_21CollectiveEpilogueFwdINS6_IJS8_SA_S9_EEENS6_IJNS7_ILi1EEESI_SI_EEESC_SE_Li128ELb0ELb1ELb1ELb0EEENS1_19SingleTileSchedulerILb0ELb1ELb1ELi128EEEEEEEEEvNT_6ParamsE)
        /*00c8*/ 	.word	0x00000004


	//----- nvinfo : EIATTR_FRAME_SIZE
	.align		4
.L_44:
        /*00cc*/ 	.byte	0x04, 0x11
        /*00ce*/ 	.short	(.L_46 - .L_45)
	.align		4
.L_45:
        /*00d0*/ 	.word	index@(_ZN7cutlass13device_kernelIN5flash19enable_sm80_to_sm89INS1_16FlashAttnFwdSm80INS1_25CollectiveMainloopFwdSm80ILi4ELi1ELb0EN4cute5tupleIJNS5_1CILi128EEENS7_ILi64EEENS7_ILi96EEEEEELi96ENS_10bfloat16_tEfNS_4arch4Sm80ELb0ELb0ELb1ELb0ELb1ELb0ELb1ELb1EEENS1_21CollectiveEpilogueFwdINS6_IJS8_SA_S9_EEENS6_IJNS7_ILi1EEESI_SI_EEESC_SE_Li128ELb0ELb1ELb1ELb0EEENS1_19SingleTileSchedulerILb0ELb1ELb1ELi128EEEEEEEEEvNT_6ParamsE)
        /*00d4*/ 	.word	0x00000000


	//----- nvinfo : EIATTR_MIN_STACK_SIZE
	.align		4
.L_46:
        /*00d8*/ 	.byte	0x04, 0x12
        /*00da*/ 	.short	(.L_48 - .L_47)
	.align		4
.L_47:
        /*00dc*/ 	.word	index@(_ZN7cutlass13device_kernelIN5flash19enable_sm80_to_sm89INS1_16FlashAttnFwdSm80INS1_25CollectiveMainloopFwdSm80ILi4ELi1ELb0EN4cute5tupleIJNS5_1CILi128EEENS7_ILi64EEENS7_ILi96EEEEEELi96ENS_10bfloat16_tEfNS_4arch4Sm80ELb0ELb0ELb1ELb0ELb1ELb0ELb1ELb1EEENS1_21CollectiveEpilogueFwdINS6_IJS8_SA_S9_EEENS6_IJNS7_ILi1EEESI_SI_EEESC_SE_Li128ELb0ELb1ELb1ELb0EEENS1_19SingleTileSchedulerILb0ELb1ELb1ELi128EEEEEEEEEvNT_6ParamsE)
        /*00e0*/ 	.word	0x00000000


	//----- nvinfo : EIATTR_MIN_STACK_SIZE
	.align		4
.L_48:
        /*00e4*/ 	.byte	0x04, 0x12
        /*00e6*/ 	.short	(.L_50 - .L_49)
	.align		4
.L_49:
        /*00e8*/ 	.word	index@(_ZN7cutlass13device_kernelIN5flash19enable_sm80_to_sm89INS1_16FlashAttnFwdSm80INS1_25CollectiveMainloopFwdSm80ILi4ELi1ELb0EN4cute5tupleIJNS5_1CILi128EEENS7_ILi48EEENS7_ILi96EEEEEELi96ENS_10bfloat16_tEfNS_4arch4Sm80ELb0ELb0ELb1ELb1ELb1ELb0ELb1ELb1EEENS1_21CollectiveEpilogueFwdINS6_IJS8_SA_S9_EEENS6_IJNS7_ILi1EEESI_SI_EEESC_SE_Li128ELb1ELb1ELb1ELb0EEENS1_36VarlenDynamicPersistentTileSchedulerILi128ELi48ELi128ELi128ELb1ELb1ELb0ELb0ELb1ELb1EEEEEEEEEvNT_6ParamsE)
        /*00ec*/ 	.word	0x00000000


	//----- nvinfo : EIATTR_MIN_STACK_SIZE
	.align		4
.L_50:
        /*00f0*/ 	.byte	0x04, 0x12
        /*00f2*/ 	.short	(.L_52 - .L_51)
	.align		4
.L_51:
        /*00f4*/ 	.word	index@(_ZN7cutlass13device_kernelIN5flash19enable_sm80_to_sm89INS1_16FlashAttnFwdSm80INS1_25CollectiveMainloopFwdSm80ILi4ELi1ELb0EN4cute5tupleIJNS5_1CILi128EEENS7_ILi48EEENS7_ILi96EEEEEELi96ENS_10bfloat16_tEfNS_4arch4Sm80ELb0ELb0ELb1ELb1ELb1ELb1ELb1ELb1EEENS1_21CollectiveEpilogueFwdINS6_IJS8_SA_S9_EEENS6_IJNS7_ILi1EEESI_SI_EEESC_SE_Li128ELb1ELb1ELb1ELb0EEENS1_36VarlenDynamicPersistentTileSchedulerILi128ELi48ELi128ELi128ELb1ELb1ELb0ELb0ELb1ELb1EEEEEEEEEvNT_6ParamsE)
        /*00f8*/ 	.word	0x00000000


	//----- nvinfo : EIATTR_MIN_STACK_SIZE
	.align		4
.L_52:
        /*00fc*/ 	.byte	0x04, 0x12
        /*00fe*/ 	.short	(.L_54 - .L_53)
	.align		4
.L_53:
        /*0100*/ 	.word	index@(_ZN7cutlass13device_kernelIN5flash19enable_sm80_to_sm89INS1_16FlashAttnFwdSm80INS1_25CollectiveMainloopFwdSm80ILi4ELi1ELb0EN4cute5tupleIJNS5_1CILi128EEENS7_ILi48EEENS7_ILi96EEEEEELi96ENS_10bfloat16_tEfNS_4arch4Sm80ELb0ELb1ELb1ELb0ELb1ELb0ELb1ELb1EEENS1_21CollectiveEpilogueFwdINS6_IJS8_SA_S9_EEENS6_IJNS7_ILi1EEESI_SI_EEESC_SE_Li128ELb0ELb1ELb1ELb0EEENS1_19SingleTileSchedulerILb0ELb1ELb1ELi128EEEEEEEEEvNT_6ParamsE)
        /*0104*/ 	.word	0x00000000


	//----- nvinfo : EIATTR_MIN_STACK_SIZE
	.align		4
.L_54:
        /*0108*/ 	.byte	0x04, 0x12
        /*010a*/ 	.short	(.L_56 - .L_55)
	.align		4
.L_55:
        /*010c*/ 	.word	index@(_ZN7cutlass13device_kernelIN5flash19enable_sm80_to_sm89INS1_16FlashAttnFwdSm80INS1_25CollectiveMainloopFwdSm80ILi4ELi1ELb0EN4cute5tupleIJNS5_1CILi128EEENS7_ILi48EEENS7_ILi96EEEEEELi96ENS_10bfloat16_tEfNS_4arch4Sm80ELb0ELb1ELb1ELb1ELb1ELb0ELb1ELb1EEENS1_21CollectiveEpilogueFwdINS6_IJS8_SA_S9_EEENS6_IJNS7_ILi1EEESI_SI_EEESC_SE_Li128ELb1ELb1ELb1ELb0EEENS1_36VarlenDynamicPersistentTileSchedulerILi128ELi48ELi128ELi128ELb1ELb1ELb0ELb1ELb0ELb1EEEEEEEEEvNT_6ParamsE)
        /*0110*/ 	.word	0x00000000


	//----- nvinfo : EIATTR_MIN_STACK_SIZE
	.align		4
.L_56:
        /*0114*/ 	.byte	0x04, 0x12
        /*0116*/ 	.short	(.L_58 - .L_57)
	.align		4
.L_57:
        /*0118*/ 	.word	index@(_ZN7cutlass13device_kernelIN5flash19enable_sm80_to_sm89INS1_16FlashAttnFwdSm80INS1_25CollectiveMainloopFwdSm80ILi4ELi1ELb0EN4cute5tupleIJNS5_1CILi128EEENS7_ILi48EEENS7_ILi96EEEEEELi96ENS_10bfloat16_tEfNS_4arch4Sm80ELb0ELb1ELb1ELb1ELb1ELb1ELb1ELb1EEENS1_21CollectiveEpilogueFwdINS6_IJS8_SA_S9_EEENS6_IJNS7_ILi1EEESI_SI_EEESC_SE_Li128ELb1ELb1ELb1ELb0EEENS1_36VarlenDynamicPersistentTileSchedulerILi128ELi48ELi128ELi128ELb1ELb1ELb0ELb1ELb0ELb1EEEEEEEEEvNT_6ParamsE)
        /*011c*/ 	.word	0x00000000


	//----- nvinfo : EIATTR_MIN_STACK_SIZE
	.align		4
.L_58:
        /*0120*/ 	.byte	0x04, 0x12
        /*0122*/ 	.short	(.L_60 - .L_59)
	.align		4
.L_59:
        /*0124*/ 	.word	index@(_ZN7cutlass13device_kernelIN5flash19enable_sm80_to_sm89INS1_16FlashAttnFwdSm80INS1_25CollectiveMainloopFwdSm80ILi4ELi1ELb0EN4cute5tupleIJNS5_1CILi128EEENS7_ILi64EEENS7_ILi96EEEEEELi96ENS_10bfloat16_tEfNS_4arch4Sm80ELb1ELb0ELb1ELb0ELb1ELb0ELb1ELb1EEENS1_21CollectiveEpilogueFwdINS6_IJS8_SA_S9_EEENS6_IJNS7_ILi1EEESI_SI_EEESC_SE_Li128ELb0ELb1ELb1ELb0EEENS1_30DynamicPersistentTileSchedulerILi128ELi128ELb1ELb1ELb0EEEEEEEEEvNT_6ParamsE)
        /*0128*/ 	.word	0x00000000


	//----- nvinfo : EIATTR_MIN_STACK_SIZE
	.align		4
.L_60:
        /*012c*/ 	.byte	0x04, 0x12
        /*012e*/ 	.short	(.L_62 - .L_61)
	.align		4
.L_61:
        /*0130*/ 	.word	index@(_ZN7cutlass13device_kernelIN5flash19enable_sm80_to_sm89INS1_16FlashAttnFwdSm80INS1_25CollectiveMainloopFwdSm80ILi4ELi1ELb0EN4cute5tupleIJNS5_1CILi128EEENS7_ILi48EEENS7_ILi96EEEEEELi96ENS_10bfloat16_tEfNS_4arch4Sm80ELb1ELb0ELb1ELb1ELb1ELb0ELb1ELb1EEENS1_21CollectiveEpilogueFwdINS6_IJS8_SA_S9_EEENS6_IJNS7_ILi1EEESI_SI_EEESC_SE_Li128ELb1ELb1ELb1ELb0EEENS1_36VarlenDynamicPersistentTileSchedulerILi128ELi48ELi128ELi128ELb1ELb1ELb0ELb1ELb1ELb1EEEEEEEEEvNT_6ParamsE)
        /*0134*/ 	.word	0x00000000


	//----- nvinfo : EIATTR_MIN_STACK_SIZE
	.align		4
.L_62:
        /*0138*/ 	.byte	0x04, 0x12
        /*013a*/ 	.short	(.L_64 - .L_63)
	.align		4
.L_63:
        /*013c*/ 	.word	index@(_ZN7cutlass13device_kernelIN5flash19enable_sm80_to_sm89INS1_16FlashAttnFwdSm80INS1_25CollectiveMainloopFwdSm80ILi4ELi1ELb0EN4cute5tupleIJNS5_1CILi128EEENS7_ILi48EEENS7_ILi96EEEEEELi96ENS_10bfloat16_tEfNS_4arch4Sm80ELb1ELb0ELb1ELb1ELb1ELb1ELb1ELb1EEENS1_21CollectiveEpilogueFwdINS6_IJS8_SA_S9_EEENS6_IJNS7_ILi1EEESI_SI_EEESC_SE_Li128ELb1ELb1ELb1ELb0EEENS1_36VarlenDynamicPersistentTileSchedulerILi128ELi48ELi128ELi128ELb1ELb1ELb0ELb1ELb1ELb1EEEEEEEEEvNT_6ParamsE)
        /*0140*/ 	.word	0x00000000
.L_64:


//--------------------- .nv.compat                --------------------------
	.section	.nv.compat,"",@"SHT_CUDA_COMPAT_INFO"
	.align	4
        /*0000*/ 	.byte	0x02, 0x09, 0x01, 0x00, 0x02, 0x02, 0x01, 0x00, 0x02, 0x05, 0x05, 0x00, 0x03, 0x07, 0x01, 0x01
        /*0010*/ 	.byte	0x02, 0x03, 0x00, 0x00, 0x02, 0x06, 0x01, 0x00, 0x04, 0x0b, 0x08, 0x00, 0x00, 0x00, 0x00, 0x00
        /*0020*/ 	.byte	0x00, 0x00, 0x00, 0x00


//--------------------- .nv.info._ZN7cutlass13device_kernelIN5flash19enable_sm80_to_sm89INS1_16FlashAttnFwdSm80INS1_25CollectiveMainloopFwdSm80ILi4ELi1ELb0EN4cute5tupleIJNS5_1CILi128EEENS7_ILi64EEENS7_ILi96EEEEEELi96ENS_10bfloat16_tEfNS_4arch4Sm80ELb0ELb0ELb1ELb0ELb1ELb0ELb1ELb1EEENS1_21CollectiveEpilogueFwdINS6_IJS8_SA_S9_EEENS6_IJNS7_ILi1EEESI_SI_EEESC_SE_Li128ELb0ELb1ELb1ELb0EEENS1_19SingleTileSchedulerILb0ELb1ELb1ELi128EEEEEEEEEvNT_6ParamsE --------------------------
	.section	.nv.info._ZN7cutlass13device_kernelIN5flash19enable_sm80_to_sm89INS1_16FlashAttnFwdSm80INS1_25CollectiveMainloopFwdSm80ILi4ELi1ELb0EN4cute5tupleIJNS5_1CILi128EEENS7_ILi64EEENS7_ILi96EEEEEELi96ENS_10bfloat16_tEfNS_4arch4Sm80ELb0ELb0ELb1ELb0ELb1ELb0ELb1ELb1EEENS1_21CollectiveEpilogueFwdINS6_IJS8_SA_S9_EEENS6_IJNS7_ILi1EEESI_SI_EEESC_SE_Li128ELb0ELb1ELb1ELb0EEENS1_19SingleTileSchedulerILb0ELb1ELb1ELi128EEEEEEEEEvNT_6ParamsE,"",@"SHT_CUDA_INFO"
	.sectionflags	@""
	.align	4


	//----- nvinfo : EIATTR_CUDA_API_VERSION
	.align		4
        /*0000*/ 	.byte	0x04, 0x37
        /*0002*/ 	.short	(.L_66 - .L_65)
.L_65:
        /*0004*/ 	.word	0x00000082


	//----- nvinfo : EIATTR_KPARAM_INFO
	.align		4
.L_66:
        /*0008*/ 	.byte	0x04, 0x17
        /*000a*/ 	.short	(.L_68 - .L_67)
.L_67:
        /*000c*/ 	.word	0x00000000
        /*0010*/ 	.short	0x0000
        /*0012*/ 	.short	0x0000
        /*0014*/ 	.byte	0x00, 0xf0, 0x61, 0x10


	//----- nvinfo : EIATTR_SPARSE_MMA_MASK
	.align		4
.L_68:
        /*0018*/ 	.byte	0x03, 0x50
        /*001a*/ 	.short	0x0000


	//----- nvinfo : EIATTR_MAXREG_COUNT
	.align		4
        /*001c*/ 	.byte	0x03, 0x1b
        /*001e*/ 	.short	0x00ff


	//----- nvinfo : EIATTR_MERCURY_ISA_VERSION
	.align		4
        /*0020*/ 	.byte	0x03, 0x5f
        /*0022*/ 	.short	0x0101


	//----- nvinfo : EIATTR_EXIT_INSTR_OFFSETS
	.align		4
        /*0024*/ 	.byte	0x04, 0x1c
        /*0026*/ 	.short	(.L_70 - .L_69)


	//   ....[0]....
.L_69:
        /*0028*/ 	.word	0x00000010


	//----- nvinfo : EIATTR_MAX_THREADS
	.align		4
.L_70:
        /*002c*/ 	.byte	0x04, 0x05
        /*002e*/ 	.short	(.L_72 - .L_71)
.L_71:
        /*0030*/ 	.word	0x00000080
        /*0034*/ 	.word	0x00000001
        /*0038*/ 	.word	0x00000001


	//----- nvinfo : EIATTR_CBANK_PARAM_SIZE
	.align		4
.L_72:
        /*003c*/ 	.byte	0x03, 0x19
        /*003e*/ 	.short	0x0418


	//----- nvinfo : EIATTR_PARAM_CBANK
	.align		4
        /*0040*/ 	.byte	0x04, 0x0a
        /*0042*/ 	.short	(.L_74 - .L_73)
	.align		4
.L_73:
        /*0044*/ 	.word	index@(.nv.constant0._ZN7cutlass13device_kernelIN5flash19enable_sm80_to_sm89INS1_16FlashAttnFwdSm80INS1_25CollectiveMainloopFwdSm80ILi4ELi1ELb0EN4cute5tupleIJNS5_1CILi128EEENS7_ILi64EEENS7_ILi96EEEEEELi96ENS_10bfloat16_tEfNS_4arch4Sm80ELb0ELb0ELb1ELb0ELb1ELb0ELb1ELb1EEENS1_21CollectiveEpilogueFwdINS6_IJS8_SA_S9_EEENS6_IJNS7_ILi1EEESI_SI_EEESC_SE_Li128ELb0ELb1ELb1ELb0EEENS1_19SingleTileSchedulerILb0ELb1ELb1ELi128EEEEEEEEEvNT_6ParamsE)
        /*0048*/ 	.short	0x0210
        /*004a*/ 	.short	0x0418


	//----- nvinfo : EIATTR_SW_WAR
	.align		4
.L_74:
        /*004c*/ 	.byte	0x04, 0x36
        /*004e*/ 	.short	(.L_76 - .L_75)
.L_75:
        /*0050*/ 	.word	0x00000008
.L_76:


//--------------------- .nv.info._ZN7cutlass13device_kernelIN5flash19enable_sm80_to_sm89INS1_16FlashAttnFwdSm80INS1_25CollectiveMainloopFwdSm80ILi4ELi1ELb0EN4cute5tupleIJNS5_1CILi128EEENS7_ILi48EEENS7_ILi96EEEEEELi96ENS_10bfloat16_tEfNS_4arch4Sm80ELb0ELb0ELb1ELb1ELb1ELb0ELb1ELb1EEENS1_21CollectiveEpilogueFwdINS6_IJS8_SA_S9_EEENS6_IJNS7_ILi1EEESI_SI_EEESC_SE_Li128ELb1ELb1ELb1ELb0EEENS1_36VarlenDynamicPersistentTileSchedulerILi128ELi48ELi128ELi128ELb1ELb1ELb0ELb0ELb1ELb1EEEEEEEEEvNT_6ParamsE --------------------------
	.section	.nv.info._ZN7cutlass13device_kernelIN5flash19enable_sm80_to_sm89INS1_16FlashAttnFwdSm80INS1_25CollectiveMainloopFwdSm80ILi4ELi1ELb0EN4cute5tupleIJNS5_1CILi128EEENS7_ILi48EEENS7_ILi96EEEEEELi96ENS_10bfloat16_tEfNS_4arch4Sm80ELb0ELb0ELb1ELb1ELb1ELb0ELb1ELb1EEENS1_21CollectiveEpilogueFwdINS6_IJS8_SA_S9_EEENS6_IJNS7_ILi1EEESI_SI_EEESC_SE_Li128ELb1ELb1ELb1ELb0EEENS1_36VarlenDynamicPersistentTileSchedulerILi128ELi48ELi128ELi128ELb1ELb1ELb0ELb0ELb1ELb1EEEEEEEEEvNT_6ParamsE,"",@"SHT_CUDA_INFO"
	.sectionflags	@""
	.align	4


	//----- nvinfo : EIATTR_CUDA_API_VERSION
	.align		4
        /*0000*/ 	.byte	0x04, 0x37
        /*0002*/ 	.short	(.L_78 - .L_77)
.L_77:
        /*0004*/ 	.word	0x00000082


	//----- nvinfo : EIATTR_KPARAM_INFO
	.align		4
.L_78:
        /*0008*/ 	.byte	0x04, 0x17
        /*000a*/ 	.short	(.L_80 - .L_79)
.L_79:
        /*000c*/ 	.word	0x00000000
        /*0010*/ 	.short	0x0000
        /*0012*/ 	.short	0x0000
        /*0014*/ 	.byte	0x00, 0xf0, 0xe1, 0x10


	//----- nvinfo : EIATTR_SPARSE_MMA_MASK
	.align		4
.L_80:
        /*0018*/ 	.byte	0x03, 0x50
        /*001a*/ 	.short	0x0000


	//----- nvinfo : EIATTR_MAXREG_COUNT
	.align		4
        /*001c*/ 	.byte	0x03, 0x1b
        /*001e*/ 	.short	0x00ff


	//----- nvinfo : EIATTR_MERCURY_ISA_VERSION
	.align		4
        /*0020*/ 	.byte	0x03, 0x5f
        /*0022*/ 	.short	0x0101


	//----- nvinfo : EIATTR_EXIT_INSTR_OFFSETS
	.align		4
        /*0024*/ 	.byte	0x04, 0x1c
        /*0026*/ 	.short	(.L_82 - .L_81)


	//   ....[0]....
.L_81:
        /*0028*/ 	.word	0x00000010


	//----- nvinfo : EIATTR_MAX_THREADS
	.align		4
.L_82:
        /*002c*/ 	.byte	0x04, 0x05
        /*002e*/ 	.short	(.L_84 - .L_83)
.L_83:
        /*0030*/ 	.word	0x00000080
        /*0034*/ 	.word	0x00000001
        /*0038*/ 	.word	0x00000001


	//----- nvinfo : EIATTR_CBANK_PARAM_SIZE
	.align		4
.L_84:
        /*003c*/ 	.byte	0x03, 0x19
        /*003e*/ 	.short	0x0438


	//----- nvinfo : EIATTR_PARAM_CBANK
	.align		4
        /*0040*/ 	.byte	0x04, 0x0a
        /*0042*/ 	.short	(.L_86 - .L_85)
	.align		4
.L_85:
        /*0044*/ 	.word	index@(.nv.constant0._ZN7cutlass13device_kernelIN5flash19enable_sm80_to_sm89INS1_16FlashAttnFwdSm80INS1_25CollectiveMainloopFwdSm80ILi4ELi1ELb0EN4cute5tupleIJNS5_1CILi128EEENS7_ILi48EEENS7_ILi96EEEEEELi96ENS_10bfloat16_tEfNS_4arch4Sm80ELb0ELb0ELb1ELb1ELb1ELb0ELb1ELb1EEENS1_21CollectiveEpilogueFwdINS6_IJS8_SA_S9_EEENS6_IJNS7_ILi1EEESI_SI_EEESC_SE_Li128ELb1ELb1ELb1ELb0EEENS1_36VarlenDynamicPersistentTileSchedulerILi128ELi48ELi128ELi128ELb1ELb1ELb0ELb0ELb1ELb1EEEEEEEEEvNT_6ParamsE)
        /*0048*/ 	.short	0x0210
        /*004a*/ 	.short	0x0438


	//----- nvinfo : EIATTR_SW_WAR
	.align		4
.L_86:
        /*004c*/ 	.byte	0x04, 0x36
        /*004e*/ 	.short	(.L_88 - .L_87)
.L_87:
        /*0050*/ 	.word	0x00000008
.L_88:


//--------------------- .nv.info._ZN7cutlass13device_kernelIN5flash19enable_sm80_to_sm89INS1_16FlashAttnFwdSm80INS1_25CollectiveMainloopFwdSm80ILi4ELi1ELb0EN4cute5tupleIJNS5_1CILi128EEENS7_ILi48EEENS7_ILi96EEEEEELi96ENS_10bfloat16_tEfNS_4arch4Sm80ELb0ELb0ELb1ELb1ELb1ELb1ELb1ELb1EEENS1_21CollectiveEpilogueFwdINS6_IJS8_SA_S9_EEENS6_IJNS7_ILi1EEESI_SI_EEESC_SE_Li128ELb1ELb1ELb1ELb0EEENS1_36VarlenDynamicPersistentTileSchedulerILi128ELi48ELi128ELi128ELb1ELb1ELb0ELb0ELb1ELb1EEEEEEEEEvNT_6ParamsE --------------------------
	.section	.nv.info._ZN7cutlass13device_kernelIN5flash19enable_sm80_to_sm89INS1_16FlashAttnFwdSm80INS1_25CollectiveMainloopFwdSm80ILi4ELi1ELb0EN4cute5tupleIJNS5_1CILi128EEENS7_ILi48EEENS7_ILi96EEEEEELi96ENS_10bfloat16_tEfNS_4arch4Sm80ELb0ELb0ELb1ELb1ELb1ELb1ELb1ELb1EEENS1_21CollectiveEpilogueFwdINS6_IJS8_SA_S9_EEENS6_IJNS7_ILi1EEESI_SI_EEESC_SE_Li128ELb1ELb1ELb1ELb0EEENS1_36VarlenDynamicPersistentTileSchedulerILi128ELi48ELi128ELi128ELb1ELb1ELb0ELb0ELb1ELb1EEEEEEEEEvNT_6ParamsE,"",@"SHT_CUDA_INFO"
	.sectionflags	@""
	.align	4


	//----- nvinfo : EIATTR_CUDA_API_VERSION
	.align		4
        /*0000*/ 	.byte	0x04, 0x37
        /*0002*/ 	.short	(.L_90 - .L_89)
.L_89:
        /*0004*/ 	.word	0x00000082


	//----- nvinfo : EIATTR_KPARAM_INFO
	.align		4
.L_90:
        /*0008*/ 	.byte	0x04, 0x17
        /*000a*/ 	.short	(.L_92 - .L_91)
.L_91:
        /*000c*/ 	.word	0x00000000
        /*0010*/ 	.short	0x0000
        /*0012*/ 	.short	0x0000
        /*0014*/ 	.byte	0x00, 0xf0, 0xe1, 0x10


	//----- nvinfo : EIATTR_SPARSE_MMA_MASK
	.align		4
.L_92:
        /*0018*/ 	.byte	0x03, 0x50
        /*001a*/ 	.short	0x0000


	//----- nvinfo : EIATTR_MAXREG_COUNT
	.align		4
        /*001c*/ 	.byte	0x03, 0x1b
        /*001e*/ 	.short	0x00ff


	//----- nvinfo : EIATTR_MERCURY_ISA_VERSION
	.align		4
        /*0020*/ 	.byte	0x03, 0x5f
        /*0022*/ 	.short	0x0101


	//----- nvinfo : EIATTR_EXIT_INSTR_OFFSETS
	.align		4
        /*0024*/ 	.byte	0x04, 0x1c
        /*0026*/ 	.short	(.L_94 - .L_93)


	//   ....[0]....
.L_93:
        /*0028*/ 	.word	0x00000010


	//----- nvinfo : EIATTR_MAX_THREADS
	.align		4
.L_94:
        /*002c*/ 	.byte	0x04, 0x05
        /*002e*/ 	.short	(.L_96 - .L_95)
.L_95:
        /*0030*/ 	.word	0x00000080
        /*0034*/ 	.word	0x00000001
        /*0038*/ 	.word	0x00000001


	//----- nvinfo : EIATTR_CBANK_PARAM_SIZE
	.align		4
.L_96:
        /*003c*/ 	.byte	0x03, 0x19
        /*003e*/ 	.short	0x0438


	//----- nvinfo : EIATTR_PARAM_CBANK
	.align		4
        /*0040*/ 	.byte	0x04, 0x0a
        /*0042*/ 	.short	(.L_98 - .L_97)
	.align		4
.L_97:
        /*0044*/ 	.word	index@(.nv.constant0._ZN7cutlass13device_kernelIN5flash19enable_sm80_to_sm89INS1_16FlashAttnFwdSm80INS1_25CollectiveMainloopFwdSm80ILi4ELi1ELb0EN4cute5tupleIJNS5_1CILi128EEENS7_ILi48EEENS7_ILi96EEEEEELi96ENS_10bfloat16_tEfNS_4arch4Sm80ELb0ELb0ELb1ELb1ELb1ELb1ELb1ELb1EEENS1_21CollectiveEpilogueFwdINS6_IJS8_SA_S9_EEENS6_IJNS7_ILi1EEESI_SI_EEESC_SE_Li128ELb1ELb1ELb1ELb0EEENS1_36VarlenDynamicPersistentTileSchedulerILi128ELi48ELi128ELi128ELb1ELb1ELb0ELb0ELb1ELb1EEEEEEEEEvNT_6ParamsE)
        /*0048*/ 	.short	0x0210
        /*004a*/ 	.short	0x0438


	//----- nvinfo : EIATTR_SW_WAR
	.align		4
.L_98:
        /*004c*/ 	.byte	0x04, 0x36
        /*004e*/ 	.short	(.L_100 - .L_99)
.L_99:
        /*0050*/ 	.word	0x00000008
.L_100:


//--------------------- .nv.info._ZN7cutlass13device_kernelIN5flash19enable_sm80_to_sm89INS1_16FlashAttnFwdSm80INS1_25CollectiveMainloopFwdSm80ILi4ELi1ELb0EN4cute5tupleIJNS5_1CILi128EEENS7_ILi48EEENS7_ILi96EEEEEELi96ENS_10bfloat16_tEfNS_4arch4Sm80ELb0ELb1ELb1ELb0ELb1ELb0ELb1ELb1EEENS1_21CollectiveEpilogueFwdINS6_IJS8_SA_S9_EEENS6_IJNS7_ILi1EEESI_SI_EEESC_SE_Li128ELb0ELb1ELb1ELb0EEENS1_19SingleTileSchedulerILb0ELb1ELb1ELi128EEEEEEEEEvNT_6ParamsE --------------------------
	.section	.nv.info._ZN7cutlass13device_kernelIN5flash19enable_sm80_to_sm89INS1_16FlashAttnFwdSm80INS1_25CollectiveMainloopFwdSm80ILi4ELi1ELb0EN4cute5tupleIJNS5_1CILi128EEENS7_ILi48EEENS7_ILi96EEEEEELi96ENS_10bfloat16_tEfNS_4arch4Sm80ELb0ELb1ELb1ELb0ELb1ELb0ELb1ELb1EEENS1_21CollectiveEpilogueFwdINS6_IJS8_SA_S9_EEENS6_IJNS7_ILi1EEESI_SI_EEESC_SE_Li128ELb0ELb1ELb1ELb0EEENS1_19SingleTileSchedulerILb0ELb1ELb1ELi128EEEEEEEEEvNT_6ParamsE,"",@"SHT_CUDA_INFO"
	.sectionflags	@""
	.align	4


	//----- nvinfo : EIATTR_CUDA_API_VERSION
	.align		4
        /*0000*/ 	.byte	0x04, 0x37
        /*0002*/ 	.short	(.L_102 - .L_101)
.L_101:
        /*0004*/ 	.word	0x00000082


	//----- nvinfo : EIATTR_KPARAM_INFO
	.align		4
.L_102:
        /*0008*/ 	.byte	0x04, 0x17
        /*000a*/ 	.short	(.L_104 - .L_103)
.L_103:
        /*000c*/ 	.word	0x00000000
        /*0010*/ 	.short	0x0000
        /*0012*/ 	.short	0x0000
        /*0014*/ 	.byte	0x00, 0xf0, 0x61, 0x10


	//----- nvinfo : EIATTR_SPARSE_MMA_MASK
	.align		4
.L_104:
        /*0018*/ 	.byte	0x03, 0x50
        /*001a*/ 	.short	0x0000


	//----- nvinfo : EIATTR_MAXREG_COUNT
	.align		4
        /*001c*/ 	.byte	0x03, 0x1b
        /*001e*/ 	.short	0x00ff


	//----- nvinfo : EIATTR_MERCURY_ISA_VERSION
	.align		4
        /*0020*/ 	.byte	0x03, 0x5f
        /*0022*/ 	.short	0x0101


	//----- nvinfo : EIATTR_EXIT_INSTR_OFFSETS
	.align		4
        /*0024*/ 	.byte	0x04, 0x1c
        /*0026*/ 	.short	(.L_106 - .L_105)


	//   ....[0]....
.L_105:
        /*0028*/ 	.word	0x00000010


	//----- nvinfo : EIATTR_MAX_THREADS
	.align		4
.L_106:
        /*002c*/ 	.byte	0x04, 0x05
        /*002e*/ 	.short	(.L_108 - .L_107)
.L_107:
        /*0030*/ 	.word	0x00000080
        /*0034*/ 	.word	0x00000001
        /*0038*/ 	.word	0x00000001


	//----- nvinfo : EIATTR_CBANK_PARAM_SIZE
	.align		4
.L_108:
        /*003c*/ 	.byte	0x03, 0x19
        /*003e*/ 	.short	0x0418


	//----- nvinfo : EIATTR_PARAM_CBANK
	.align		4
        /*0040*/ 	.byte	0x04, 0x0a
        /*0042*/ 	.short	(.L_110 - .L_109)
	.align		4
.L_109:
        /*0044*/ 	.word	index@(.nv.constant0._ZN7cutlass13device_kernelIN5flash19enable_sm80_to_sm89INS1_16FlashAttnFwdSm80INS1_25CollectiveMainloopFwdSm80ILi4ELi1ELb0EN4cute5tupleIJNS5_1CILi128EEENS7_ILi48EEENS7_ILi96EEEEEELi96ENS_10bfloat16_tEfNS_4arch4Sm80ELb0ELb1ELb1ELb0ELb1ELb0ELb1ELb1EEENS1_21CollectiveEpilogueFwdINS6_IJS8_SA_S9_EEENS6_IJNS7_ILi1EEESI_SI_EEESC_SE_Li128ELb0ELb1ELb1ELb0EEENS1_19SingleTileSchedulerILb0ELb1ELb1ELi128EEEEEEEEEvNT_6ParamsE)
        /*0048*/ 	.short	0x0210
        /*004a*/ 	.short	0x0418


	//----- nvinfo : EIATTR_SW_WAR
	.align		4
.L_110:
        /*004c*/ 	.byte	0x04, 0x36
        /*004e*/ 	.short	(.L_112 - .L_111)
.L_111:
        /*0050*/ 	.word	0x00000008
.L_112:


//--------------------- .nv.info._ZN7cutlass13device_kernelIN5flash19enable_sm80_to_sm89INS1_16FlashAttnFwdSm80INS1_25CollectiveMainloopFwdSm80ILi4ELi1ELb0EN4cute5tupleIJNS5_1CILi128EEENS7_ILi48EEENS7_ILi96EEEEEELi96ENS_10bfloat16_tEfNS_4arch4Sm80ELb0ELb1ELb1ELb1ELb1ELb0ELb1ELb1EEENS1_21CollectiveEpilogueFwdINS6_IJS8_SA_S9_EEENS6_IJNS7_ILi1EEESI_SI_EEESC_SE_Li128ELb1ELb1ELb1ELb0EEENS1_36VarlenDynamicPersistentTileSchedulerILi128ELi48ELi128ELi128ELb1ELb1ELb0ELb1ELb0ELb1EEEEEEEEEvNT_6ParamsE --------------------------
	.section	.nv.info._ZN7cutlass13device_kernelIN5flash19enable_sm80_to_sm89INS1_16FlashAttnFwdSm80INS1_25CollectiveMainloopFwdSm80ILi4ELi1ELb0EN4cute5tupleIJNS5_1CILi128EEENS7_ILi48EEENS7_ILi96EEEEEELi96ENS_10bfloat16_tEfNS_4arch4Sm80ELb0ELb1ELb1ELb1ELb1ELb0ELb1ELb1EEENS1_21CollectiveEpilogueFwdINS6_IJS8_SA_S9_EEENS6_IJNS7_ILi1EEESI_SI_EEESC_SE_Li128ELb1ELb1ELb1ELb0EEENS1_36VarlenDynamicPersistentTileSchedulerILi128ELi48ELi128ELi128ELb1ELb1ELb0ELb1ELb0ELb1EEEEEEEEEvNT_6ParamsE,"",@"SHT_CUDA_INFO"
	.sectionflags	@""
	.align	4


	//----- nvinfo : EIATTR_CUDA_API_VERSION
	.align		4
        /*0000*/ 	.byte	0x04, 0x37
        /*0002*/ 	.short	(.L_114 - .L_113)
.L_113:
        /*0004*/ 	.word	0x00000082


	//----- nvinfo : EIATTR_KPARAM_INFO
	.align		4
.L_114:
        /*0008*/ 	.byte	0x04, 0x17
        /*000a*/ 	.short	(.L_116 - .L_115)
.L_115:
        /*000c*/ 	.word	0x00000000
        /*0010*/ 	.short	0x0000
        /*0012*/ 	.short	0x0000
        /*0014*/ 	.byte	0x00, 0xf0, 0xe1, 0x10


	//----- nvinfo : EIATTR_SPARSE_MMA_MASK
	.align		4
.L_116:
        /*0018*/ 	.byte	0x03, 0x50
        /*001a*/ 	.short	0x0000


	//----- nvinfo : EIATTR_MAXREG_COUNT
	.align		4
        /*001c*/ 	.byte	0x03, 0x1b
        /*001e*/ 	.short	0x00ff


	//----- nvinfo : EIATTR_MERCURY_ISA_VERSION
	.align		4
        /*0020*/ 	.byte	0x03, 0x5f
        /*0022*/ 	.short	0x0101


	//----- nvinfo : EIATTR_EXIT_INSTR_OFFSETS
	.align		4
        /*0024*/ 	.byte	0x04, 0x1c
        /*0026*/ 	.short	(.L_118 - .L_117)


	//   ....[0]....
.L_117:
        /*0028*/ 	.word	0x00000010


	//----- nvinfo : EIATTR_MAX_THREADS
	.align		4
.L_118:
        /*002c*/ 	.byte	0x04, 0x05
        /*002e*/ 	.short	(.L_120 - .L_119)
.L_119:
        /*0030*/ 	.word	0x00000080
        /*0034*/ 	.word	0x00000001
        /*0038*/ 	.word	0x00000001


	//----- nvinfo : EIATTR_CBANK_PARAM_SIZE
	.align		4
.L_120:
        /*003c*/ 	.byte	0x03, 0x19
        /*003e*/ 	.short	0x0438


	//----- nvinfo : EIATTR_PARAM_CBANK
	.align		4
        /*0040*/ 	.byte	0x04, 0x0a
        /*0042*/ 	.short	(.L_122 - .L_121)
	.align		4
.L_121:
        /*0044*/ 	.word	index@(.nv.constant0._ZN7cutlass13device_kernelIN5flash19enable_sm80_to_sm89INS1_16FlashAttnFwdSm80INS1_25CollectiveMainloopFwdSm80ILi4ELi1ELb0EN4cute5tupleIJNS5_1CILi128EEENS7_ILi48EEENS7_ILi96EEEEEELi96ENS_10bfloat16_tEfNS_4arch4Sm80ELb0ELb1ELb1ELb1ELb1ELb0ELb1ELb1EEENS1_21CollectiveEpilogueFwdINS6_IJS8_SA_S9_EEENS6_IJNS7_ILi1EEESI_SI_EEESC_SE_Li128ELb1ELb1ELb1ELb0EEENS1_36VarlenDynamicPersistentTileSchedulerILi128ELi48ELi128ELi128ELb1ELb1ELb0ELb1ELb0ELb1EEEEEEEEEvNT_6ParamsE)
        /*0048*/ 	.short	0x0210
        /*004a*/ 	.short	0x0438


	//----- nvinfo : EIATTR_SW_WAR
	.align		4
.L_122:
        /*004c*/ 	.byte	0x04, 0x36
        /*004e*/ 	.short	(.L_124 - .L_123)
.L_123:
        /*0050*/ 	.word	0x00000008
.L_124:


//--------------------- .nv.info._ZN7cutlass13device_kernelIN5flash19enable_sm80_to_sm89INS1_16FlashAttnFwdSm80INS1_25CollectiveMainloopFwdSm80ILi4ELi1ELb0EN4cute5tupleIJNS5_1CILi128EEENS7_ILi48EEENS7_ILi96EEEEEELi96ENS_10bfloat16_tEfNS_4arch4Sm80ELb0ELb1ELb1ELb1ELb1ELb1ELb1ELb1EEENS1_21CollectiveEpilogueFwdINS6_IJS8_SA_S9_EEENS6_IJNS7_ILi1EEESI_SI_EEESC_SE_Li128ELb1ELb1ELb1ELb0EEENS1_36VarlenDynamicPersistentTileSchedulerILi128ELi48ELi128ELi128ELb1ELb1ELb0ELb1ELb0ELb1EEEEEEEEEvNT_6ParamsE --------------------------
	.section	.nv.info._ZN7cutlass13device_kernelIN5flash19enable_sm80_to_sm89INS1_16FlashAttnFwdSm80INS1_25CollectiveMainloopFwdSm80ILi4ELi1ELb0EN4cute5tupleIJNS5_1CILi128EEENS7_ILi48EEENS7_ILi96EEEEEELi96ENS_10bfloat16_tEfNS_4arch4Sm80ELb0ELb1ELb1ELb1ELb1ELb1ELb1ELb1EEENS1_21CollectiveEpilogueFwdINS6_IJS8_SA_S9_EEENS6_IJNS7_ILi1EEESI_SI_EEESC_SE_Li128ELb1ELb1ELb1ELb0EEENS1_36VarlenDynamicPersistentTileSchedulerILi128ELi48ELi128ELi128ELb1ELb1ELb0ELb1ELb0ELb1EEEEEEEEEvNT_6ParamsE,"",@"SHT_CUDA_INFO"
	.sectionflags	@""
	.align	4


	//----- nvinfo : EIATTR_CUDA_API_VERSION
	.align		4
        /*0000*/ 	.byte	0x04, 0x37
        /*0002*/ 	.short	(.L_126 - .L_125)
.L_125:
        /*0004*/ 	.word	0x00000082


	//----- nvinfo : EIATTR_KPARAM_INFO
	.align		4
.L_126:
        /*0008*/ 	.byte	0x04, 0x17
        /*000a*/ 	.short	(.L_128 - .L_127)
.L_127:
        /*000c*/ 	.word	0x00000000
        /*0010*/ 	.short	0x0000
        /*0012*/ 	.short	0x0000
        /*0014*/ 	.byte	0x00, 0xf0, 0xe1, 0x10


	//----- nvinfo : EIATTR_SPARSE_MMA_MASK
	.align		4
.L_128:
        /*0018*/ 	.byte	0x03, 0x50
        /*001a*/ 	.short	0x0000


	//----- nvinfo : EIATTR_MAXREG_COUNT
	.align		4
        /*001c*/ 	.byte	0x03, 0x1b
        /*001e*/ 	.short	0x00ff


	//----- nvinfo : EIATTR_MERCURY_ISA_VERSION
	.align		4
        /*0020*/ 	.byte	0x03, 0x5f
        /*0022*/ 	.short	0x0101


	//----- nvinfo : EIATTR_EXIT_INSTR_OFFSETS
	.align		4
        /*0024*/ 	.byte	0x04, 0x1c
        /*0026*/ 	.short	(.L_130 - .L_129)


	//   ....[0]....
.L_129:
        /*0028*/ 	.word	0x00000010


	//----- nvinfo : EIATTR_MAX_THREADS
	.align		4
.L_130:
        /*002c*/ 	.byte	0x04, 0x05
        /*002e*/ 	.short	(.L_132 - .L_131)
.L_131:
        /*0030*/ 	.word	0x00000080
        /*0034*/ 	.word	0x00000001
        /*0038*/ 	.word	0x00000001


	//----- nvinfo : EIATTR_CBANK_PARAM_SIZE
	.align		4
.L_132:
        /*003c*/ 	.byte	0x03, 0x19
        /*003e*/ 	.short	0x0438


	//----- nvinfo : EIATTR_PARAM_CBANK
	.align		4
        /*0040*/ 	.byte	0x04, 0x0a
        /*0042*/ 	.short	(.L_134 - .L_133)
	.align		4
.L_133:
        /*0044*/ 	.word	index@(.nv.constant0._ZN7cutlass13device_kernelIN5flash19enable_sm80_to_sm89INS1_16FlashAttnFwdSm80INS1_25CollectiveMainloopFwdSm80ILi4ELi1ELb0EN4cute5tupleIJNS5_1CILi128EEENS7_ILi48EEENS7_ILi96EEEEEELi96ENS_10bfloat16_tEfNS_4arch4Sm80ELb0ELb1ELb1ELb1ELb1ELb1ELb1ELb1EEENS1_21CollectiveEpilogueFwdINS6_IJS8_SA_S9_EEENS6_IJNS7_ILi1EEESI_SI_EEESC_SE_Li128ELb1ELb1ELb1ELb0EEENS1_36VarlenDynamicPersistentTileSchedulerILi128ELi48ELi128ELi128ELb1ELb1ELb0ELb1ELb0ELb1EEEEEEEEEvNT_6ParamsE)
        /*0048*/ 	.short	0x0210
        /*004a*/ 	.short	0x0438


	//----- nvinfo : EIATTR_SW_WAR
	.align		4
.L_134:
        /*004c*/ 	.byte	0x04, 0x36
        /*004e*/ 	.short	(.L_136 - .L_135)
.L_135:
        /*0050*/ 	.word	0x00000008
.L_136:


//--------------------- .nv.info._ZN7cutlass13device_kernelIN5flash19enable_sm80_to_sm89INS1_16FlashAttnFwdSm80INS1_25CollectiveMainloopFwdSm80ILi4ELi1ELb0EN4cute5tupleIJNS5_1CILi128EEENS7_ILi64EEENS7_ILi96EEEEEELi96ENS_10bfloat16_tEfNS_4arch4Sm80ELb1ELb0ELb1ELb0ELb1ELb0ELb1ELb1EEENS1_21CollectiveEpilogueFwdINS6_IJS8_SA_S9_EEENS6_IJNS7_ILi1EEESI_SI_EEESC_SE_Li128ELb0ELb1ELb1ELb0EEENS1_30DynamicPersistentTileSchedulerILi128ELi128ELb1ELb1ELb0EEEEEEEEEvNT_6ParamsE --------------------------
	.section	.nv.info._ZN7cutlass13device_kernelIN5flash19enable_sm80_to_sm89INS1_16FlashAttnFwdSm80INS1_25CollectiveMainloopFwdSm80ILi4ELi1ELb0EN4cute5tupleIJNS5_1CILi128EEENS7_ILi64EEENS7_ILi96EEEEEELi96ENS_10bfloat16_tEfNS_4arch4Sm80ELb1ELb0ELb1ELb0ELb1ELb0ELb1ELb1EEENS1_21CollectiveEpilogueFwdINS6_IJS8_SA_S9_EEENS6_IJNS7_ILi1EEESI_SI_EEESC_SE_Li128ELb0ELb1ELb1ELb0EEENS1_30DynamicPersistentTileSchedulerILi128ELi128ELb1ELb1ELb0EEEEEEEEEvNT_6ParamsE,"",@"SHT_CUDA_INFO"
	.sectionflags	@""
	.align	4


	//----- nvinfo : EIATTR_CUDA_API_VERSION
	.align		4
        /*0000*/ 	.byte	0x04, 0x37
        /*0002*/ 	.short	(.L_138 - .L_137)
.L_137:
        /*0004*/ 	.word	0x00000082


	//----- nvinfo : EIATTR_KPARAM_INFO
	.align		4
.L_138:
        /*0008*/ 	.byte	0x04, 0x17
        /*000a*/ 	.short	(.L_140 - .L_139)
.L_139:
        /*000c*/ 	.word	0x00000000
        /*0010*/ 	.short	0x0000
        /*0012*/ 	.short	0x0000
        /*0014*/ 	.byte	0x00, 0xf0, 0xa1, 0x10


	//----- nvinfo : EIATTR_SPARSE_MMA_MASK
	.align		4
.L_140:
        /*0018*/ 	.byte	0x03, 0x50
        /*001a*/ 	.short	0x0000


	//----- nvinfo : EIATTR_MAXREG_COUNT
	.align		4
        /*001c*/ 	.byte	0x03, 0x1b
        /*001e*/ 	.short	0x00ff


	//----- nvinfo : EIATTR_MERCURY_ISA_VERSION
	.align		4
        /*0020*/ 	.byte	0x03, 0x5f
        /*0022*/ 	.short	0x0101


	//----- nvinfo : EIATTR_EXIT_INSTR_OFFSETS
	.align		4
        /*0024*/ 	.byte	0x04, 0x1c
        /*0026*/ 	.short	(.L_142 - .L_141)


	//   ....[0]....
.L_141:
        /*0028*/ 	.word	0x00000010


	//----- nvinfo : EIATTR_MAX_THREADS
	.align		4
.L_142:
        /*002c*/ 	.byte	0x04, 0x05
        /*002e*/ 	.short	(.L_144 - .L_143)
.L_143:
        /*0030*/ 	.word	0x00000080
        /*0034*/ 	.word	0x00000001
        /*0038*/ 	.word	0x00000001


	//----- nvinfo : EIATTR_CBANK_PARAM_SIZE
	.align		4
.L_144:
        /*003c*/ 	.byte	0x03, 0x19
        /*003e*/ 	.short	0x0428


	//----- nvinfo : EIATTR_PARAM_CBANK
	.align		4
        /*0040*/ 	.byte	0x04, 0x0a
        /*0042*/ 	.short	(.L_146 - .L_145)
	.align		4
.L_145:
        /*0044*/ 	.word	index@(.nv.constant0._ZN7cutlass13device_kernelIN5flash19enable_sm80_to_sm89INS1_16FlashAttnFwdSm80INS1_25CollectiveMainloopFwdSm80ILi4ELi1ELb0EN4cute5tupleIJNS5_1CILi128EEENS7_ILi64EEENS7_ILi96EEEEEELi96ENS_10bfloat16_tEfNS_4arch4Sm80ELb1ELb0ELb1ELb0ELb1ELb0ELb1ELb1EEENS1_21CollectiveEpilogueFwdINS6_IJS8_SA_S9_EEENS6_IJNS7_ILi1EEESI_SI_EEESC_SE_Li128ELb0ELb1ELb1ELb0EEENS1_30DynamicPersistentTileSchedulerILi128ELi128ELb1ELb1ELb0EEEEEEEEEvNT_6ParamsE)
        /*0048*/ 	.short	0x0210
        /*004a*/ 	.short	0x0428


	//----- nvinfo : EIATTR_SW_WAR
	.align		4
.L_146:
        /*004c*/ 	.byte	0x04, 0x36
        /*004e*/ 	.short	(.L_148 - .L_147)
.L_147:
        /*0050*/ 	.word	0x00000008
.L_148:


//--------------------- .nv.info._ZN7cutlass13device_kernelIN5flash19enable_sm80_to_sm89INS1_16FlashAttnFwdSm80INS1_25CollectiveMainloopFwdSm80ILi4ELi1ELb0EN4cute5tupleIJNS5_1CILi128EEENS7_ILi48EEENS7_ILi96EEEEEELi96ENS_10bfloat16_tEfNS_4arch4Sm80ELb1ELb0ELb1ELb1ELb1ELb0ELb1ELb1EEENS1_21CollectiveEpilogueFwdINS6_IJS8_SA_S9_EEENS6_IJNS7_ILi1EEESI_SI_EEESC_SE_Li128ELb1ELb1ELb1ELb0EEENS1_36VarlenDynamicPersistentTileSchedulerILi128ELi48ELi128ELi128ELb1ELb1ELb0ELb1ELb1ELb1EEEEEEEEEvNT_6ParamsE --------------------------
	.section	.nv.info._ZN7cutlass13device_kernelIN5flash19enable_sm80_to_sm89INS1_16FlashAttnFwdSm80INS1_25CollectiveMainloopFwdSm80ILi4ELi1ELb0EN4cute5tupleIJNS5_1CILi128EEENS7_ILi48EEENS7_ILi96EEEEEELi96ENS_10bfloat16_tEfNS_4arch4Sm80ELb1ELb0ELb1ELb1ELb1ELb0ELb1ELb1EEENS1_21CollectiveEpilogueFwdINS6_IJS8_SA_S9_EEENS6_IJNS7_ILi1EEESI_SI_EEESC_SE_Li128ELb1ELb1ELb1ELb0EEENS1_36VarlenDynamicPersistentTileSchedulerILi128ELi48ELi128ELi128ELb1ELb1ELb0ELb1ELb1ELb1EEEEEEEEEvNT_6ParamsE,"",@"SHT_CUDA_INFO"
	.sectionflags	@""
	.align	4


	//----- nvinfo : EIATTR_CUDA_API_VERSION
	.align		4
        /*0000*/ 	.byte	0x04, 0x37
        /*0002*/ 	.short	(.L_150 - .L_149)
.L_149:
        /*0004*/ 	.word	0x00000082


	//----- nvinfo : EIATTR_KPARAM_INFO
	.align		4
.L_150:
        /*0008*/ 	.byte	0x04, 0x17
        /*000a*/ 	.short	(.L_152 - .L_151)
.L_151:
        /*000c*/ 	.word	0x00000000
        /*0010*/ 	.short	0x0000
        /*0012*/ 	.short	0x0000
        /*0014*/ 	.byte	0x00, 0xf0, 0xe1, 0x10


	//----- nvinfo : EIATTR_SPARSE_MMA_MASK
	.align		4
.L_152:
        /*0018*/ 	.byte	0x03, 0x50
        /*001a*/ 	.short	0x0000


	//----- nvinfo : EIATTR_MAXREG_COUNT
	.align		4
        /*001c*/ 	.byte	0x03, 0x1b
        /*001e*/ 	.short	0x00ff


	//----- nvinfo : EIATTR_MERCURY_ISA_VERSION
	.align		4
        /*0020*/ 	.byte	0x03, 0x5f
        /*0022*/ 	.short	0x0101


	//----- nvinfo : EIATTR_EXIT_INSTR_OFFSETS
	.align		4
        /*0024*/ 	.byte	0x04, 0x1c
        /*0026*/ 	.short	(.L_154 - .L_153)


	//   ....[0]....
.L_153:
        /*0028*/ 	.word	0x00000010


	//----- nvinfo : EIATTR_MAX_THREADS
	.align		4
.L_154:
        /*002c*/ 	.byte	0x04, 0x05
        /*002e*/ 	.short	(.L_156 - .L_155)
.L_155:
        /*0030*/ 	.word	0x00000080
        /*0034*/ 	.word	0x00000001
        /*0038*/ 	.word	0x00000001


	//----- nvinfo : EIATTR_CBANK_PARAM_SIZE
	.align		4
.L_156:
        /*003c*/ 	.byte	0x03, 0x19
        /*003e*/ 	.short	0x0438


	//----- nvinfo : EIATTR_PARAM_CBANK
	.align		4
        /*0040*/ 	.byte	0x04, 0x0a
        /*0042*/ 	.short	(.L_158 - .L_157)
	.align		4
.L_157:
        /*0044*/ 	.word	index@(.nv.constant0._ZN7cutlass13device_kernelIN5flash19enable_sm80_to_sm89INS1_16FlashAttnFwdSm80INS1_25CollectiveMainloopFwdSm80ILi4ELi1ELb0EN4cute5tupleIJNS5_1CILi128EEENS7_ILi48EEENS7_ILi96EEEEEELi96ENS_10bfloat16_tEfNS_4arch4Sm80ELb1ELb0ELb1ELb1ELb1ELb0ELb1ELb1EEENS1_21CollectiveEpilogueFwdINS6_IJS8_SA_S9_EEENS6_IJNS7_ILi1EEESI_SI_EEESC_SE_Li128ELb1ELb1ELb1ELb0EEENS1_36VarlenDynamicPersistentTileSchedulerILi128ELi48ELi128ELi128ELb1ELb1ELb0ELb1ELb1ELb1EEEEEEEEEvNT_6ParamsE)
        /*0048*/ 	.short	0x0210
        /*004a*/ 	.short	0x0438


	//----- nvinfo : EIATTR_SW_WAR
	.align		4
.L_158:
        /*004c*/ 	.byte	0x04, 0x36
        /*004e*/ 	.short	(.L_160 - .L_159)
.L_159:
        /*0050*/ 	.word	0x00000008
.L_160:


//--------------------- .nv.info._ZN7cutlass13device_kernelIN5flash19enable_sm80_to_sm89INS1_16FlashAttnFwdSm80INS1_25CollectiveMainloopFwdSm80ILi4ELi1ELb0EN4cute5tupleIJNS5_1CILi128EEENS7_ILi48EEENS7_ILi96EEEEEELi96ENS_10bfloat16_tEfNS_4arch4Sm80ELb1ELb0ELb1ELb1ELb1ELb1ELb1ELb1EEENS1_21CollectiveEpilogueFwdINS6_IJS8_SA_S9_EEENS6_IJNS7_ILi1EEESI_SI_EEESC_SE_Li128ELb1ELb1ELb1ELb0EEENS1_36VarlenDynamicPersistentTileSchedulerILi128ELi48ELi128ELi128ELb1ELb1ELb0ELb1ELb1ELb1EEEEEEEEEvNT_6ParamsE --------------------------
	.section	.nv.info._ZN7cutlass13device_kernelIN5flash19enable_sm80_to_sm89INS1_16FlashAttnFwdSm80INS1_25CollectiveMainloopFwdSm80ILi4ELi1ELb0EN4cute5tupleIJNS5_1CILi128EEENS7_ILi48EEENS7_ILi96EEEEEELi96ENS_10bfloat16_tEfNS_4arch4Sm80ELb1ELb0ELb1ELb1ELb1ELb1ELb1ELb1EEENS1_21CollectiveEpilogueFwdINS6_IJS8_SA_S9_EEENS6_IJNS7_ILi1EEESI_SI_EEESC_SE_Li128ELb1ELb1ELb1ELb0EEENS1_36VarlenDynamicPersistentTileSchedulerILi128ELi48ELi128ELi128ELb1ELb1ELb0ELb1ELb1ELb1EEEEEEEEEvNT_6ParamsE,"",@"SHT_CUDA_INFO"
	.sectionflags	@""
	.align	4


	//----- nvinfo : EIATTR_CUDA_API_VERSION
	.align		4
        /*0000*/ 	.byte	0x04, 0x37
        /*0002*/ 	.short	(.L_162 - .L_161)
.L_161:
        /*0004*/ 	.word	0x00000082


	//----- nvinfo : EIATTR_KPARAM_INFO
	.align		4
.L_162:
        /*0008*/ 	.byte	0x04, 0x17
        /*000a*/ 	.short	(.L_164 - .L_163)
.L_163:
        /*000c*/ 	.word	0x00000000
        /*0010*/ 	.short	0x0000
        /*0012*/ 	.short	0x0000
        /*0014*/ 	.byte	0x00, 0xf0, 0xe1, 0x10


	//----- nvinfo : EIATTR_SPARSE_MMA_MASK
	.align		4
.L_164:
        /*0018*/ 	.byte	0x03, 0x50
        /*001a*/ 	.short	0x0000


	//----- nvinfo : EIATTR_MAXREG_COUNT
	.align		4
        /*001c*/ 	.byte	0x03, 0x1b
        /*001e*/ 	.short	0x00ff


	//----- nvinfo : EIATTR_MERCURY_ISA_VERSION
	.align		4
        /*0020*/ 	.byte	0x03, 0x5f
        /*0022*/ 	.short	0x0101


	//----- nvinfo : EIATTR_EXIT_INSTR_OFFSETS
	.align		4
        /*0024*/ 	.byte	0x04, 0x1c
        /*0026*/ 	.short	(.L_166 - .L_165)


	//   ....[0]....
.L_165:
        /*0028*/ 	.word	0x00000010


	//----- nvinfo : EIATTR_MAX_THREADS
	.align		4
.L_166:
        /*002c*/ 	.byte	0x04, 0x05
        /*002e*/ 	.short	(.L_168 - .L_167)
.L_167:
        /*0030*/ 	.word	0x00000080
        /*0034*/ 	.word	0x00000001
        /*0038*/ 	.word	0x00000001


	//----- nvinfo : EIATTR_CBANK_PARAM_SIZE
	.align		4
.L_168:
        /*003c*/ 	.byte	0x03, 0x19
        /*003e*/ 	.short	0x0438


	//----- nvinfo : EIATTR_PARAM_CBANK
	.align		4
        /*0040*/ 	.byte	0x04, 0x0a
        /*0042*/ 	.short	(.L_170 - .L_169)
	.align		4
.L_169:
        /*0044*/ 	.word	index@(.nv.constant0._ZN7cutlass13device_kernelIN5flash19enable_sm80_to_sm89INS1_16FlashAttnFwdSm80INS1_25CollectiveMainloopFwdSm80ILi4ELi1ELb0EN4cute5tupleIJNS5_1CILi128EEENS7_ILi48EEENS7_ILi96EEEEEELi96ENS_10bfloat16_tEfNS_4arch4Sm80ELb1ELb0ELb1ELb1ELb1ELb1ELb1ELb1EEENS1_21CollectiveEpilogueFwdINS6_IJS8_SA_S9_EEENS6_IJNS7_ILi1EEESI_SI_EEESC_SE_Li128ELb1ELb1ELb1ELb0EEENS1_36VarlenDynamicPersistentTileSchedulerILi128ELi48ELi128ELi128ELb1ELb1ELb0ELb1ELb1ELb1EEEEEEEEEvNT_6ParamsE)
        /*0048*/ 	.short	0x0210
        /*004a*/ 	.short	0x0438


	//----- nvinfo : EIATTR_SW_WAR
	.align		4
.L_170:
        /*004c*/ 	.byte	0x04, 0x36
        /*004e*/ 	.short	(.L_172 - .L_171)
.L_171:
        /*0050*/ 	.word	0x00000008
.L_172:


//--------------------- .nv.callgraph             --------------------------
	.section	.nv.callgraph,"",@"SHT_CUDA_CALLGRAPH"
	.align	4
	.sectionentsize	8
	.align		4
        /*0000*/ 	.word	0x00000000
	.align		4
        /*0004*/ 	.word	0xffffffff
	.align		4
        /*0008*/ 	.word	0x00000000
	.align		4
        /*000c*/ 	.word	0xfffffffe
	.align		4
        /*0010*/ 	.word	0x00000000
	.align		4
        /*0014*/ 	.word	0xfffffffd
	.align		4
        /*0018*/ 	.word	0x00000000
	.align		4
        /*001c*/ 	.word	0xfffffffc


//--------------------- .nv.constant4             --------------------------
	.section	.nv.constant4,"a",@progbits
	.align	8
	.align		8
.nv.constant4:
        /*0000*/ 	.dword	_ZN85_INTERNAL_0e2e1368_49_flash_fwd_hdim96_bf16_paged_split_softcap_sm80_cu_58b58f81_30394cuda3std3__45__cpo5beginE
	.align		8
        /*0008*/ 	.dword	_ZN85_INTERNAL_0e2e1368_49_flash_fwd_hdim96_bf16_paged_split_softcap_sm80_cu_58b58f81_30394cuda3std3__45__cpo3endE
	.align		8
        /*0010*/ 	.dword	_ZN85_INTERNAL_0e2e1368_49_flash_fwd_hdim96_bf16_paged_split_softcap_sm80_cu_58b58f81_30394cuda3std3__45__cpo6cbeginE
	.align		8
        /*0018*/ 	.dword	_ZN85_INTERNAL_0e2e1368_49_flash_fwd_hdim96_bf16_paged_split_softcap_sm80_cu_58b58f81_30394cuda3std3__45__cpo4cendE
	.align		8
        /*0020*/ 	.dword	_ZN85_INTERNAL_0e2e1368_49_flash_fwd_hdim96_bf16_paged_split_softcap_sm80_cu_58b58f81_30394cuda3std3__487_GLOBAL__N__0e2e1368_49_flash_fwd_hdim96_bf16_paged_split_softcap_sm80_cu_58b58f81_30396ignoreE
	.align		8
        /*0028*/ 	.dword	_ZN85_INTERNAL_0e2e1368_49_flash_fwd_hdim96_bf16_paged_split_softcap_sm80_cu_58b58f81_30394cuda3std3__419piecewise_constructE
	.align		8
        /*0030*/ 	.dword	_ZN85_INTERNAL_0e2e1368_49_flash_fwd_hdim96_bf16_paged_split_softcap_sm80_cu_58b58f81_30394cuda3std3__48in_placeE
	.align		8
        /*0038*/ 	.dword	_ZN85_INTERNAL_0e2e1368_49_flash_fwd_hdim96_bf16_paged_split_softcap_sm80_cu_58b58f81_30394cuda3std6ranges3__45__cpo4swapE
	.align		8
        /*0040*/ 	.dword	_ZN85_INTERNAL_0e2e1368_49_flash_fwd_hdim96_bf16_paged_split_softcap_sm80_cu_58b58f81_30394cuda3std6ranges3__45__cpo9iter_moveE
	.align		8
        /*0048*/ 	.dword	_ZN85_INTERNAL_0e2e1368_49_flash_fwd_hdim96_bf16_paged_split_softcap_sm80_cu_58b58f81_30394cute7productE
	.align		8
        /*0050*/ 	.dword	_ZN85_INTERNAL_0e2e1368_49_flash_fwd_hdim96_bf16_paged_split_softcap_sm80_cu_58b58f81_30394cute1_E


//--------------------- .text._ZN7cutlass13device_kernelIN5flash19enable_sm80_to_sm89INS1_16FlashAttnFwdSm80INS1_25CollectiveMainloopFwdSm80ILi4ELi1ELb0EN4cute5tupleIJNS5_1CILi128EEENS7_ILi64EEENS7_ILi96EEEEEELi96ENS_10bfloat16_tEfNS_4arch4Sm80ELb0ELb0ELb1ELb0ELb1ELb0ELb1ELb1EEENS1_21CollectiveEpilogueFwdINS6_IJS8_SA_S9_EEENS6_IJNS7_ILi1EEESI_SI_EEESC_SE_Li128ELb0ELb1ELb1ELb0EEENS1_19SingleTileSchedulerILb0ELb1ELb1ELi128EEEEEEEEEvNT_6ParamsE --------------------------
	.section	.text._ZN7cutlass13device_kernelIN5flash19enable_sm80_to_sm89INS1_16FlashAttnFwdSm80INS1_25CollectiveMainloopFwdSm80ILi4ELi1ELb0EN4cute5tupleIJNS5_1CILi128EEENS7_ILi64EEENS7_ILi96EEEEEELi96ENS_10bfloat16_tEfNS_4arch4Sm80ELb0ELb0ELb1ELb0ELb1ELb0ELb1ELb1EEENS1_21CollectiveEpilogueFwdINS6_IJS8_SA_S9_EEENS6_IJNS7_ILi1EEESI_SI_EEESC_SE_Li128ELb0ELb1ELb1ELb0EEENS1_19SingleTileSchedulerILb0ELb1ELb1ELi128EEEEEEEEEvNT_6ParamsE,"ax",@progbits
	.align	128
.text._ZN7cutlass13device_kernelIN5flash19enable_sm80_to_sm89INS1_16FlashAttnFwdSm80INS1_25CollectiveMainloopFwdSm80ILi4ELi1ELb0EN4cute5tupleIJNS5_1CILi128EEENS7_ILi64EEENS7_ILi96EEEEEELi96ENS_10bfloat16_tEfNS_4arch4Sm80ELb0ELb0ELb1ELb0ELb1ELb0ELb1ELb1EEENS1_21CollectiveEpilogueFwdINS6_IJS8_SA_S9_EEENS6_IJNS7_ILi1EEESI_SI_EEESC_SE_Li128ELb0ELb1ELb1ELb0EEENS1_19SingleTileSchedulerILb0ELb1ELb1ELi128EEEEEEEEEvNT_6ParamsE:
        .type           _ZN7cutlass13device_kernelIN5flash19enable_sm80_to_sm89INS1_16FlashAttnFwdSm80INS1_25CollectiveMainloopFwdSm80ILi4ELi1ELb0EN4cute5tupleIJNS5_1CILi128EEENS7_ILi64EEENS7_ILi96EEEEEELi96ENS_10bfloat16_tEfNS_4arch4Sm80ELb0ELb0ELb1ELb0ELb1ELb0ELb1ELb1EEENS1_21CollectiveEpilogueFwdINS6_IJS8_SA_S9_EEENS6_IJNS7_ILi1EEESI_SI_EEESC_SE_Li128ELb0ELb1ELb1ELb0EEENS1_19SingleTileSchedulerILb0ELb1ELb1ELi128EEEEEEEEEvNT_6ParamsE,@function
        .size           _ZN7cutlass13device_kernelIN5flash19enable_sm80_to_sm89INS1_16FlashAttnFwdSm80INS1_25CollectiveMainloopFwdSm80ILi4ELi1ELb0EN4cute5tupleIJNS5_1CILi128EEENS7_ILi64EEENS7_ILi96EEEEEELi96ENS_10bfloat16_tEfNS_4arch4Sm80ELb0ELb0ELb1ELb0ELb1ELb0ELb1ELb1EEENS1_21CollectiveEpilogueFwdINS6_IJS8_SA_S9_EEENS6_IJNS7_ILi1EEESI_SI_EEESC_SE_Li128ELb0ELb1ELb1ELb0EEENS1_19SingleTileSchedulerILb0ELb1ELb1ELi128EEEEEEEEEvNT_6ParamsE,(.L_x_9 - _ZN7cutlass13device_kernelIN5flash19enable_sm80_to_sm89INS1_16FlashAttnFwdSm80INS1_25CollectiveMainloopFwdSm80ILi4ELi1ELb0EN4cute5tupleIJNS5_1CILi128EEENS7_ILi64EEENS7_ILi96EEEEEELi96ENS_10bfloat16_tEfNS_4arch4Sm80ELb0ELb0ELb1ELb0ELb1ELb0ELb1ELb1EEENS1_21CollectiveEpilogueFwdINS6_IJS8_SA_S9_EEENS6_IJNS7_ILi1EEESI_SI_EEESC_SE_Li128ELb0ELb1ELb1ELb0EEENS1_19SingleTileSchedulerILb0ELb1ELb1ELi128EEEEEEEEEvNT_6ParamsE)
        .other          _ZN7cutlass13device_kernelIN5flash19enable_sm80_to_sm89INS1_16FlashAttnFwdSm80INS1_25CollectiveMainloopFwdSm80ILi4ELi1ELb0EN4cute5tupleIJNS5_1CILi128EEENS7_ILi64EEENS7_ILi96EEEEEELi96ENS_10bfloat16_tEfNS_4arch4Sm80ELb0ELb0ELb1ELb0ELb1ELb0ELb1ELb1EEENS1_21CollectiveEpilogueFwdINS6_IJS8_SA_S9_EEENS6_IJNS7_ILi1EEESI_SI_EEESC_SE_Li128ELb0ELb1ELb1ELb0EEENS1_19SingleTileSchedulerILb0ELb1ELb1ELi128EEEEEEEEEvNT_6ParamsE,@"STO_CUDA_ENTRY STV_DEFAULT"
_ZN7cutlass13device_kernelIN5flash19enable_sm80_to_sm89INS1_16FlashAttnFwdSm80INS1_25CollectiveMainloopFwdSm80ILi4ELi1ELb0EN4cute5tupleIJNS5_1CILi128EEENS7_ILi64EEENS7_ILi96EEEEEELi96ENS_10bfloat16_tEfNS_4arch4Sm80ELb0ELb0ELb1ELb0ELb1ELb0ELb1ELb1EEENS1_21CollectiveEpilogueFwdINS6_IJS8_SA_S9_EEENS6_IJNS7_ILi1EEESI_SI_EEESC_SE_Li128ELb0ELb1ELb1ELb0EEENS1_19SingleTileSchedulerILb0ELb1ELb1ELi128EEEEEEEEEvNT_6ParamsE:
[----:B------:R-:W-:Y:S01]  /*0000*/  LDC R1, c[0x0][0x28] ;  /* 0x00000a00ff017b82 */ /* 0x000fe20000000800 */
[----:B------:R-:W-:Y:S05]  /*0010*/  EXIT ;  /* 0x000000000000794d */ /* 0x000fea0003800000 */
.L_x_0:
[----:B------:R-:W-:-:S00]  /*0020*/  BRA `(.L_x_0) ;  /* 0xfffffffc00fc7947 */ /* 0x000fc0000383ffff */
[----:B------:R-:W-:-:S00]  /*0030*/  NOP ;  /* 0x0000000000007918 */ /* 0x000fc00000000000 */
        /* <DEDUP_REMOVED lines=12> */
.L_x_9:


//--------------------- .text._ZN7cutlass13device_kernelIN5flash19enable_sm80_to_sm89INS1_16FlashAttnFwdSm80INS1_25CollectiveMainloopFwdSm80ILi4ELi1ELb0EN4cute5tupleIJNS5_1CILi128EEENS7_ILi48EEENS7_ILi96EEEEEELi96ENS_10bfloat16_tEfNS_4arch4Sm80ELb0ELb0ELb1ELb1ELb1ELb0ELb1ELb1EEENS1_21CollectiveEpilogueFwdINS6_IJS8_SA_S9_EEENS6_IJNS7_ILi1EEESI_SI_EEESC_SE_Li128ELb1ELb1ELb1ELb0EEENS1_36VarlenDynamicPersistentTileSchedulerILi128ELi48ELi128ELi128ELb1ELb1ELb0ELb0ELb1ELb1EEEEEEEEEvNT_6ParamsE --------------------------
	.section	.text._ZN7cutlass13device_kernelIN5flash19enable_sm80_to_sm89INS1_16FlashAttnFwdSm80INS1_25CollectiveMainloopFwdSm80ILi4ELi1ELb0EN4cute5tupleIJNS5_1CILi128EEENS7_ILi48EEENS7_ILi96EEEEEELi96ENS_10bfloat16_tEfNS_4arch4Sm80ELb0ELb0ELb1ELb1ELb1ELb0ELb1ELb1EEENS1_21CollectiveEpilogueFwdINS6_IJS8_SA_S9_EEENS6_IJNS7_ILi1EEESI_SI_EEESC_SE_Li128ELb1ELb1ELb1ELb0EEENS1_36VarlenDynamicPersistentTileSchedulerILi128ELi48ELi128ELi128ELb1ELb1ELb0ELb0ELb1ELb1EEEEEEEEEvNT_6ParamsE,"ax",@progbits
	.align	128
.text._ZN7cutlass13device_kernelIN5flash19enable_sm80_to_sm89INS1_16FlashAttnFwdSm80INS1_25CollectiveMainloopFwdSm80ILi4ELi1ELb0EN4cute5tupleIJNS5_1CILi128EEENS7_ILi48EEENS7_ILi96EEEEEELi96ENS_10bfloat16_tEfNS_4arch4Sm80ELb0ELb0ELb1ELb1ELb1ELb0ELb1ELb1EEENS1_21CollectiveEpilogueFwdINS6_IJS8_SA_S9_EEENS6_IJNS7_ILi1EEESI_SI_EEESC_SE_Li128ELb1ELb1ELb1ELb0EEENS1_36VarlenDynamicPersistentTileSchedulerILi128ELi48ELi128ELi128ELb1ELb1ELb0ELb0ELb1ELb1EEEEEEEEEvNT_6ParamsE:
        .type           _ZN7cutlass13device_kernelIN5flash19enable_sm80_to_sm89INS1_16FlashAttnFwdSm80INS1_25CollectiveMainloopFwdSm80ILi4ELi1ELb0EN4cute5tupleIJNS5_1CILi128EEENS7_ILi48EEENS7_ILi96EEEEEELi96ENS_10bfloat16_tEfNS_4arch4Sm80ELb0ELb0ELb1ELb1ELb1ELb0ELb1ELb1EEENS1_21CollectiveEpilogueFwdINS6_IJS8_SA_S9_EEENS6_IJNS7_ILi1EEESI_SI_EEESC_SE_Li128ELb1ELb1ELb1ELb0EEENS1_36VarlenDynamicPersistentTileSchedulerILi128ELi48ELi128ELi128ELb1ELb1ELb0ELb0ELb1ELb1EEEEEEEEEvNT_6ParamsE,@function
        .size           _ZN7cutlass13device_kernelIN5flash19enable_sm80_to_sm89INS1_16FlashAttnFwdSm80INS1_25CollectiveMainloopFwdSm80ILi4ELi1ELb0EN4cute5tupleIJNS5_1CILi128EEENS7_ILi48EEENS7_ILi96EEEEEELi96ENS_10bfloat16_tEfNS_4arch4Sm80ELb0ELb0ELb1ELb1ELb1ELb0ELb1ELb1EEENS1_21CollectiveEpilogueFwdINS6_IJS8_SA_S9_EEENS6_IJNS7_ILi1EEESI_SI_EEESC_SE_Li128ELb1ELb1ELb1ELb0EEENS1_36VarlenDynamicPersistentTileSchedulerILi128ELi48ELi128ELi128ELb1ELb1ELb0ELb0ELb1ELb1EEEEEEEEEvNT_6ParamsE,(.L_x_10 - _ZN7cutlass13device_kernelIN5flash19enable_sm80_to_sm89INS1_16FlashAttnFwdSm80INS1_25CollectiveMainloopFwdSm80ILi4ELi1ELb0EN4cute5tupleIJNS5_1CILi128EEENS7_ILi48EEENS7_ILi96EEEEEELi96ENS_10bfloat16_tEfNS_4arch4Sm80ELb0ELb0ELb1ELb1ELb1ELb0ELb1ELb1EEENS1_21CollectiveEpilogueFwdINS6_IJS8_SA_S9_EEENS6_IJNS7_ILi1EEESI_SI_EEESC_SE_Li128ELb1ELb1ELb1ELb0EEENS1_36VarlenDynamicPersistentTileSchedulerILi128ELi48ELi128ELi128ELb1ELb1ELb0ELb0ELb1ELb1EEEEEEEEEvNT_6ParamsE)
        .other          _ZN7cutlass13device_kernelIN5flash19enable_sm80_to_sm89INS1_16FlashAttnFwdSm80INS1_25CollectiveMainloopFwdSm80ILi4ELi1ELb0EN4cute5tupleIJNS5_1CILi128EEENS7_ILi48EEENS7_ILi96EEEEEELi96ENS_10bfloat16_tEfNS_4arch4Sm80ELb0ELb0ELb1ELb1ELb1ELb0ELb1ELb1EEENS1_21CollectiveEpilogueFwdINS6_IJS8_SA_S9_EEENS6_IJNS7_ILi1EEESI_SI_EEESC_SE_Li128ELb1ELb1ELb1ELb0EEENS1_36VarlenDynamicPersistentTileSchedulerILi128ELi48ELi128ELi128ELb1ELb1ELb0ELb0ELb1ELb1EEEEEEEEEvNT_6ParamsE,@"STO_CUDA_ENTRY STV_DEFAULT"
_ZN7cutlass13device_kernelIN5flash19enable_sm80_to_sm89INS1_16FlashAttnFwdSm80INS1_25CollectiveMainloopFwdSm80ILi4ELi1ELb0EN4cute5tupleIJNS5_1CILi128EEENS7_ILi48EEENS7_ILi96EEEEEELi96ENS_10bfloat16_tEfNS_4arch4Sm80ELb0ELb0ELb1ELb1ELb1ELb0ELb1ELb1EEENS1_21CollectiveEpilogueFwdINS6_IJS8_SA_S9_EEENS6_IJNS7_ILi1EEESI_SI_EEESC_SE_Li128ELb1ELb1ELb1ELb0EEENS1_36VarlenDynamicPersistentTileSchedulerILi128ELi48ELi128ELi128ELb1ELb1ELb0ELb0ELb1ELb1EEEEEEEEEvNT_6ParamsE:
[----:B------:R-:W-:Y:S01]  /*0000*/  LDC R1, c[0x0][0x28] ;  /* 0x00000a00ff017b82 */ /* 0x000fe20000000800 */
[----:B------:R-:W-:Y:S05]  /*0010*/  EXIT ;  /* 0x000000000000794d */ /* 0x000fea0003800000 */
.L_x_1:
        /* <DEDUP_REMOVED lines=14> */
.L_x_10:


//--------------------- .text._ZN7cutlass13device_kernelIN5flash19enable_sm80_to_sm89INS1_16FlashAttnFwdSm80INS1_25CollectiveMainloopFwdSm80ILi4ELi1ELb0EN4cute5tupleIJNS5_1CILi128EEENS7_ILi48EEENS7_ILi96EEEEEELi96ENS_10bfloat16_tEfNS_4arch4Sm80ELb0ELb0ELb1ELb1ELb1ELb1ELb1ELb1EEENS1_21CollectiveEpilogueFwdINS6_IJS8_SA_S9_EEENS6_IJNS7_ILi1EEESI_SI_EEESC_SE_Li128ELb1ELb1ELb1ELb0EEENS1_36VarlenDynamicPersistentTileSchedulerILi128ELi48ELi128ELi128ELb1ELb1ELb0ELb0ELb1ELb1EEEEEEEEEvNT_6ParamsE --------------------------
	.section	.text._ZN7cutlass13device_kernelIN5flash19enable_sm80_to_sm89INS1_16FlashAttnFwdSm80INS1_25CollectiveMainloopFwdSm80ILi4ELi1ELb0EN4cute5tupleIJNS5_1CILi128EEENS7_ILi48EEENS7_ILi96EEEEEELi96ENS_10bfloat16_tEfNS_4arch4Sm80ELb0ELb0ELb1ELb1ELb1ELb1ELb1ELb1EEENS1_21CollectiveEpilogueFwdINS6_IJS8_SA_S9_EEENS6_IJNS7_ILi1EEESI_SI_EEESC_SE_Li128ELb1ELb1ELb1ELb0EEENS1_36VarlenDynamicPersistentTileSchedulerILi128ELi48ELi128ELi128ELb1ELb1ELb0ELb0ELb1ELb1EEEEEEEEEvNT_6ParamsE,"ax",@progbits
	.align	128
.text._ZN7cutlass13device_kernelIN5flash19enable_sm80_to_sm89INS1_16FlashAttnFwdSm80INS1_25CollectiveMainloopFwdSm80ILi4ELi1ELb0EN4cute5tupleIJNS5_1CILi128EEENS7_ILi48EEENS7_ILi96EEEEEELi96ENS_10bfloat16_tEfNS_4arch4Sm80ELb0ELb0ELb1ELb1ELb1ELb1ELb1ELb1EEENS1_21CollectiveEpilogueFwdINS6_IJS8_SA_S9_EEENS6_IJNS7_ILi1EEESI_SI_EEESC_SE_Li128ELb1ELb1ELb1ELb0EEENS1_36VarlenDynamicPersistentTileSchedulerILi128ELi48ELi128ELi128ELb1ELb1ELb0ELb0ELb1ELb1EEEEEEEEEvNT_6ParamsE:
        .type           _ZN7cutlass13device_kernelIN5flash19enable_sm80_to_sm89INS1_16FlashAttnFwdSm80INS1_25CollectiveMainloopFwdSm80ILi4ELi1ELb0EN4cute5tupleIJNS5_1CILi128EEENS7_ILi48EEENS7_ILi96EEEEEELi96ENS_10bfloat16_tEfNS_4arch4Sm80ELb0ELb0ELb1ELb1ELb1ELb1ELb1ELb1EEENS1_21CollectiveEpilogueFwdINS6_IJS8_SA_S9_EEENS6_IJNS7_ILi1EEESI_SI_EEESC_SE_Li128ELb1ELb1ELb1ELb0EEENS1_36VarlenDynamicPersistentTileSchedulerILi128ELi48ELi128ELi128ELb1ELb1ELb0ELb0ELb1ELb1EEEEEEEEEvNT_6ParamsE,@function
        .size           _ZN7cutlass13device_kernelIN5flash19enable_sm80_to_sm89INS1_16FlashAttnFwdSm80INS1_25CollectiveMainloopFwdSm80ILi4ELi1ELb0EN4cute5tupleIJNS5_1CILi128EEENS7_ILi48EEENS7_ILi96EEEEEELi96ENS_10bfloat16_tEfNS_4arch4Sm80ELb0ELb0ELb1ELb1ELb1ELb1ELb1ELb1EEENS1_21CollectiveEpilogueFwdINS6_IJS8_SA_S9_EEENS6_IJNS7_ILi1EEESI_SI_EEESC_SE_Li128ELb1ELb1ELb1ELb0EEENS1_36VarlenDynamicPersistentTileSchedulerILi128ELi48ELi128ELi128ELb1ELb1ELb0ELb0ELb1ELb1EEEEEEEEEvNT_6ParamsE,(.L_x_11 - _ZN7cutlass13device_kernelIN5flash19enable_sm80_to_sm89INS1_16FlashAttnFwdSm80INS1_25CollectiveMainloopFwdSm80ILi4ELi1ELb0EN4cute5tupleIJNS5_1CILi128EEENS7_ILi48EEENS7_ILi96EEEEEELi96ENS_10bfloat16_tEfNS_4arch4Sm80ELb0ELb0ELb1ELb1ELb1ELb1ELb1ELb1EEENS1_21CollectiveEpilogueFwdINS6_IJS8_SA_S9_EEENS6_IJNS7_ILi1EEESI_SI_EEESC_SE_Li128ELb1ELb1ELb1ELb0EEENS1_36VarlenDynamicPersistentTileSchedulerILi128ELi48ELi128ELi128ELb1ELb1ELb0ELb0ELb1ELb1EEEEEEEEEvNT_6ParamsE)
        .other          _ZN7cutlass13device_kernelIN5flash19enable_sm80_to_sm89INS1_16FlashAttnFwdSm80INS1_25CollectiveMainloopFwdSm80ILi4ELi1ELb0EN4cute5tupleIJNS5_1CILi128EEENS7_ILi48EEENS7_ILi96EEEEEELi96ENS_10bfloat16_tEfNS_4arch4Sm80ELb0ELb0ELb1ELb1ELb1ELb1ELb1ELb1EEENS1_21CollectiveEpilogueFwdINS6_IJS8_SA_S9_EEENS6_IJNS7_ILi1EEESI_SI_EEESC_SE_Li128ELb1ELb1ELb1ELb0EEENS1_36VarlenDynamicPersistentTileSchedulerILi128ELi48ELi128ELi128ELb1ELb1ELb0ELb0ELb1ELb1EEEEEEEEEvNT_6ParamsE,@"STO_CUDA_ENTRY STV_DEFAULT"
_ZN7cutlass13device_kernelIN5flash19enable_sm80_to_sm89INS1_16FlashAttnFwdSm80INS1_25CollectiveMainloopFwdSm80ILi4ELi1ELb0EN4cute5tupleIJNS5_1CILi128EEENS7_ILi48EEENS7_ILi96EEEEEELi96ENS_10bfloat16_tEfNS_4arch4Sm80ELb0ELb0ELb1ELb1ELb1ELb1ELb1ELb1EEENS1_21CollectiveEpilogueFwdINS6_IJS8_SA_S9_EEENS6_IJNS7_ILi1EEESI_SI_EEESC_SE_Li128ELb1ELb1ELb1ELb0EEENS1_36VarlenDynamicPersistentTileSchedulerILi128ELi48ELi128ELi128ELb1ELb1ELb0ELb0ELb1ELb1EEEEEEEEEvNT_6ParamsE:
[----:B------:R-:W-:Y:S01]  /*0000*/  LDC R1, c[0x0][0x28] ;  /* 0x00000a00ff017b82 */ /* 0x000fe20000000800 */
[----:B------:R-:W-:Y:S05]  /*0010*/  EXIT ;  /* 0x000000000000794d */ /* 0x000fea0003800000 */
.L_x_2:
        /* <DEDUP_REMOVED lines=14> */
.L_x_11:


//--------------------- .text._ZN7cutlass13device_kernelIN5flash19enable_sm80_to_sm89INS1_16FlashAttnFwdSm80INS1_25CollectiveMainloopFwdSm80ILi4ELi1ELb0EN4cute5tupleIJNS5_1CILi128EEENS7_ILi48EEENS7_ILi96EEEEEELi96ENS_10bfloat16_tEfNS_4arch4Sm80ELb0ELb1ELb1ELb0ELb1ELb0ELb1ELb1EEENS1_21CollectiveEpilogueFwdINS6_IJS8_SA_S9_EEENS6_IJNS7_ILi1EEESI_SI_EEESC_SE_Li128ELb0ELb1ELb1ELb0EEENS1_19SingleTileSchedulerILb0ELb1ELb1ELi128EEEEEEEEEvNT_6ParamsE --------------------------
	.section	.text._ZN7cutlass13device_kernelIN5flash19enable_sm80_to_sm89INS1_16FlashAttnFwdSm80INS1_25CollectiveMainloopFwdSm80ILi4ELi1ELb0EN4cute5tupleIJNS5_1CILi128EEENS7_ILi48EEENS7_ILi96EEEEEELi96ENS_10bfloat16_tEfNS_4arch4Sm80ELb0ELb1ELb1ELb0ELb1ELb0ELb1ELb1EEENS1_21CollectiveEpilogueFwdINS6_IJS8_SA_S9_EEENS6_IJNS7_ILi1EEESI_SI_EEESC_SE_Li128ELb0ELb1ELb1ELb0EEENS1_19SingleTileSchedulerILb0ELb1ELb1ELi128EEEEEEEEEvNT_6ParamsE,"ax",@progbits
	.align	128
.text._ZN7cutlass13device_kernelIN5flash19enable_sm80_to_sm89INS1_16FlashAttnFwdSm80INS1_25CollectiveMainloopFwdSm80ILi4ELi1ELb0EN4cute5tupleIJNS5_1CILi128EEENS7_ILi48EEENS7_ILi96EEEEEELi96ENS_10bfloat16_tEfNS_4arch4Sm80ELb0ELb1ELb1ELb0ELb1ELb0ELb1ELb1EEENS1_21CollectiveEpilogueFwdINS6_IJS8_SA_S9_EEENS6_IJNS7_ILi1EEESI_SI_EEESC_SE_Li128ELb0ELb1ELb1ELb0EEENS1_19SingleTileSchedulerILb0ELb1ELb1ELi128EEEEEEEEEvNT_6ParamsE:
        .type           _ZN7cutlass13device_kernelIN5flash19enable_sm80_to_sm89INS1_16FlashAttnFwdSm80INS1_25CollectiveMainloopFwdSm80ILi4ELi1ELb0EN4cute5tupleIJNS5_1CILi128EEENS7_ILi48EEENS7_ILi96EEEEEELi96ENS_10bfloat16_tEfNS_4arch4Sm80ELb0ELb1ELb1ELb0ELb1ELb0ELb1ELb1EEENS1_21CollectiveEpilogueFwdINS6_IJS8_SA_S9_EEENS6_IJNS7_ILi1EEESI_SI_EEESC_SE_Li128ELb0ELb1ELb1ELb0EEENS1_19SingleTileSchedulerILb0ELb1ELb1ELi128EEEEEEEEEvNT_6ParamsE,@function
        .size           _ZN7cutlass13device_kernelIN5flash19enable_sm80_to_sm89INS1_16FlashAttnFwdSm80INS1_25CollectiveMainloopFwdSm80ILi4ELi1ELb0EN4cute5tupleIJNS5_1CILi128EEENS7_ILi48EEENS7_ILi96EEEEEELi96ENS_10bfloat16_tEfNS_4arch4Sm80ELb0ELb1ELb1ELb0ELb1ELb0ELb1ELb1EEENS1_21CollectiveEpilogueFwdINS6_IJS8_SA_S9_EEENS6_IJNS7_ILi1EEESI_SI_EEESC_SE_Li128ELb0ELb1ELb1ELb0EEENS1_19SingleTileSchedulerILb0ELb1ELb1ELi128EEEEEEEEEvNT_6ParamsE,(.L_x_12 - _ZN7cutlass13device_kernelIN5flash19enable_sm80_to_sm89INS1_16FlashAttnFwdSm80INS1_25CollectiveMainloopFwdSm80ILi4ELi1ELb0EN4cute5tupleIJNS5_1CILi128EEENS7_ILi48EEENS7_ILi96EEEEEELi96ENS_10bfloat16_tEfNS_4arch4Sm80ELb0ELb1ELb1ELb0ELb1ELb0ELb1ELb1EEENS1_21CollectiveEpilogueFwdINS6_IJS8_SA_S9_EEENS6_IJNS7_ILi1EEESI_SI_EEESC_SE_Li128ELb0ELb1ELb1ELb0EEENS1_19SingleTileSchedulerILb0ELb1ELb1ELi128EEEEEEEEEvNT_6ParamsE)
        .other          _ZN7cutlass13device_kernelIN5flash19enable_sm80_to_sm89INS1_16FlashAttnFwdSm80INS1_25CollectiveMainloopFwdSm80ILi4ELi1ELb0EN4cute5tupleIJNS5_1CILi128EEENS7_ILi48EEENS7_ILi96EEEEEELi96ENS_10bfloat16_tEfNS_4arch4Sm80ELb0ELb1ELb1ELb0ELb1ELb0ELb1ELb1EEENS1_21CollectiveEpilogueFwdINS6_IJS8_SA_S9_EEENS6_IJNS7_ILi1EEESI_SI_EEESC_SE_Li128ELb0ELb1ELb1ELb0EEENS1_19SingleTileSchedulerILb0ELb1ELb1ELi128EEEEEEEEEvNT_6ParamsE,@"STO_CUDA_ENTRY STV_DEFAULT"
_ZN7cutlass13device_kernelIN5flash19enable_sm80_to_sm89INS1_16FlashAttnFwdSm80INS1_25CollectiveMainloopFwdSm80ILi4ELi1ELb0EN4cute5tupleIJNS5_1CILi128EEENS7_ILi48EEENS7_ILi96EEEEEELi96ENS_10bfloat16_tEfNS_4arch4Sm80ELb0ELb1ELb1ELb0ELb1ELb0ELb1ELb1EEENS1_21CollectiveEpilogueFwdINS6_IJS8_SA_S9_EEENS6_IJNS7_ILi1EEESI_SI_EEESC_SE_Li128ELb0ELb1ELb1ELb0EEENS1_19SingleTileSchedulerILb0ELb1ELb1ELi128EEEEEEEEEvNT_6ParamsE:
[----:B------:R-:W-:Y:S01]  /*0000*/  LDC R1, c[0x0][0x28] ;  /* 0x00000a00ff017b82 */ /* 0x000fe20000000800 */
[----:B------:R-:W-:Y:S05]  /*0010*/  EXIT ;  /* 0x000000000000794d */ /* 0x000fea0003800000 */
.L_x_3:
        /* <DEDUP_REMOVED lines=14> */
.L_x_12:


//--------------------- .text._ZN7cutlass13device_kernelIN5flash19enable_sm80_to_sm89INS1_16FlashAttnFwdSm80INS1_25CollectiveMainloopFwdSm80ILi4ELi1ELb0EN4cute5tupleIJNS5_1CILi128EEENS7_ILi48EEENS7_ILi96EEEEEELi96ENS_10bfloat16_tEfNS_4arch4Sm80ELb0ELb1ELb1ELb1ELb1ELb0ELb1ELb1EEENS1_21CollectiveEpilogueFwdINS6_IJS8_SA_S9_EEENS6_IJNS7_ILi1EEESI_SI_EEESC_SE_Li128ELb1ELb1ELb1ELb0EEENS1_36VarlenDynamicPersistentTileSchedulerILi128ELi48ELi128ELi128ELb1ELb1ELb0ELb1ELb0ELb1EEEEEEEEEvNT_6ParamsE --------------------------
	.section	.text._ZN7cutlass13device_kernelIN5flash19enable_sm80_to_sm89INS1_16FlashAttnFwdSm80INS1_25CollectiveMainloopFwdSm80ILi4ELi1ELb0EN4cute5tupleIJNS5_1CILi128EEENS7_ILi48EEENS7_ILi96EEEEEELi96ENS_10bfloat16_tEfNS_4arch4Sm80ELb0ELb1ELb1ELb1ELb1ELb0ELb1ELb1EEENS1_21CollectiveEpilogueFwdINS6_IJS8_SA_S9_EEENS6_IJNS7_ILi1EEESI_SI_EEESC_SE_Li128ELb1ELb1ELb1ELb0EEENS1_36VarlenDynamicPersistentTileSchedulerILi128ELi48ELi128ELi128ELb1ELb1ELb0ELb1ELb0ELb1EEEEEEEEEvNT_6ParamsE,"ax",@progbits
	.align	128
.text._ZN7cutlass13device_kernelIN5flash19enable_sm80_to_sm89INS1_16FlashAttnFwdSm80INS1_25CollectiveMainloopFwdSm80ILi4ELi1ELb0EN4cute5tupleIJNS5_1CILi128EEENS7_ILi48EEENS7_ILi96EEEEEELi96ENS_10bfloat16_tEfNS_4arch4Sm80ELb0ELb1ELb1ELb1ELb1ELb0ELb1ELb1EEENS1_21CollectiveEpilogueFwdINS6_IJS8_SA_S9_EEENS6_IJNS7_ILi1EEESI_SI_EEESC_SE_Li128ELb1ELb1ELb1ELb0EEENS1_36VarlenDynamicPersistentTileSchedulerILi128ELi48ELi128ELi128ELb1ELb1ELb0ELb1ELb0ELb1EEEEEEEEEvNT_6ParamsE:
        .type           _ZN7cutlass13device_kernelIN5flash19enable_sm80_to_sm89INS1_16FlashAttnFwdSm80INS1_25CollectiveMainloopFwdSm80ILi4ELi1ELb0EN4cute5tupleIJNS5_1CILi128EEENS7_ILi48EEENS7_ILi96EEEEEELi96ENS_10bfloat16_tEfNS_4arch4Sm80ELb0ELb1ELb1ELb1ELb1ELb0ELb1ELb1EEENS1_21CollectiveEpilogueFwdINS6_IJS8_SA_S9_EEENS6_IJNS7_ILi1EEESI_SI_EEESC_SE_Li128ELb1ELb1ELb1ELb0EEENS1_36VarlenDynamicPersistentTileSchedulerILi128ELi48ELi128ELi128ELb1ELb1ELb0ELb1ELb0ELb1EEEEEEEEEvNT_6ParamsE,@function
        .size           _ZN7cutlass13device_kernelIN5flash19enable_sm80_to_sm89INS1_16FlashAttnFwdSm80INS1_25CollectiveMainloopFwdSm80ILi4ELi1ELb0EN4cute5tupleIJNS5_1CILi128EEENS7_ILi48EEENS7_ILi96EEEEEELi96ENS_10bfloat16_tEfNS_4arch4Sm80ELb0ELb1ELb1ELb1ELb1ELb0ELb1ELb1EEENS1_21CollectiveEpilogueFwdINS6_IJS8_SA_S9_EEENS6_IJNS7_ILi1EEESI_SI_EEESC_SE_Li128ELb1ELb1ELb1ELb0EEENS1_36VarlenDynamicPersistentTileSchedulerILi128ELi48ELi128ELi128ELb1ELb1ELb0ELb1ELb0ELb1EEEEEEEEEvNT_6ParamsE,(.L_x_13 - _ZN7cutlass13device_kernelIN5flash19enable_sm80_to_sm89INS1_16FlashAttnFwdSm80INS1_25CollectiveMainloopFwdSm80ILi4ELi1ELb0EN4cute5tupleIJNS5_1CILi128EEENS7_ILi48EEENS7_ILi96EEEEEELi96ENS_10bfloat16_tEfNS_4arch4Sm80ELb0ELb1ELb1ELb1ELb1ELb0ELb1ELb1EEENS1_21CollectiveEpilogueFwdINS6_IJS8_SA_S9_EEENS6_IJNS7_ILi1EEESI_SI_EEESC_SE_Li128ELb1ELb1ELb1ELb0EEENS1_36VarlenDynamicPersistentTileSchedulerILi128ELi48ELi128ELi128ELb1ELb1ELb0ELb1ELb0ELb1EEEEEEEEEvNT_6ParamsE)
        .other          _ZN7cutlass13device_kernelIN5flash19enable_sm80_to_sm89INS1_16FlashAttnFwdSm80INS1_25CollectiveMainloopFwdSm80ILi4ELi1ELb0EN4cute5tupleIJNS5_1CILi128EEENS7_ILi48EEENS7_ILi96EEEEEELi96ENS_10bfloat16_tEfNS_4arch4Sm80ELb0ELb1ELb1ELb1ELb1ELb0ELb1ELb1EEENS1_21CollectiveEpilogueFwdINS6_IJS8_SA_S9_EEENS6_IJNS7_ILi1EEESI_SI_EEESC_SE_Li128ELb1ELb1ELb1ELb0EEENS1_36VarlenDynamicPersistentTileSchedulerILi128ELi48ELi128ELi128ELb1ELb1ELb0ELb1ELb0ELb1EEEEEEEEEvNT_6ParamsE,@"STO_CUDA_ENTRY STV_DEFAULT"
_ZN7cutlass13device_kernelIN5flash19enable_sm80_to_sm89INS1_16FlashAttnFwdSm80INS1_25CollectiveMainloopFwdSm80ILi4ELi1ELb0EN4cute5tupleIJNS5_1CILi128EEENS7_ILi48EEENS7_ILi96EEEEEELi96ENS_10bfloat16_tEfNS_4arch4Sm80ELb0ELb1ELb1ELb1ELb1ELb0ELb1ELb1EEENS1_21CollectiveEpilogueFwdINS6_IJS8_SA_S9_EEENS6_IJNS7_ILi1EEESI_SI_EEESC_SE_Li128ELb1ELb1ELb1ELb0EEENS1_36VarlenDynamicPersistentTileSchedulerILi128ELi48ELi128ELi128ELb1ELb1ELb0ELb1ELb0ELb1EEEEEEEEEvNT_6ParamsE:
[----:B------:R-:W-:Y:S01]  /*0000*/  LDC R1, c[0x0][0x28] ;  /* 0x00000a00ff017b82 */ /* 0x000fe20000000800 */
[----:B------:R-:W-:Y:S05]  /*0010*/  EXIT ;  /* 0x000000000000794d */ /* 0x000fea0003800000 */
.L_x_4:
        /* <DEDUP_REMOVED lines=14> */
.L_x_13:


//--------------------- .text._ZN7cutlass13device_kernelIN5flash19enable_sm80_to_sm89INS1_16FlashAttnFwdSm80INS1_25CollectiveMainloopFwdSm80ILi4ELi1ELb0EN4cute5tupleIJNS5_1CILi128EEENS7_ILi48EEENS7_ILi96EEEEEELi96ENS_10bfloat16_tEfNS_4arch4Sm80ELb0ELb1ELb1ELb1ELb1ELb1ELb1ELb1EEENS1_21CollectiveEpilogueFwdINS6_IJS8_SA_S9_EEENS6_IJNS7_ILi1EEESI_SI_EEESC_SE_Li128ELb1ELb1ELb1ELb0EEENS1_36VarlenDynamicPersistentTileSchedulerILi128ELi48ELi128ELi128ELb1ELb1ELb0ELb1ELb0ELb1EEEEEEEEEvNT_6ParamsE --------------------------
	.section	.text._ZN7cutlass13device_kernelIN5flash19enable_sm80_to_sm89INS1_16FlashAttnFwdSm80INS1_25CollectiveMainloopFwdSm80ILi4ELi1ELb0EN4cute5tupleIJNS5_1CILi128EEENS7_ILi48EEENS7_ILi96EEEEEELi96ENS_10bfloat16_tEfNS_4arch4Sm80ELb0ELb1ELb1ELb1ELb1ELb1ELb1ELb1EEENS1_21CollectiveEpilogueFwdINS6_IJS8_SA_S9_EEENS6_IJNS7_ILi1EEESI_SI_EEESC_SE_Li128ELb1ELb1ELb1ELb0EEENS1_36VarlenDynamicPersistentTileSchedulerILi128ELi48ELi128ELi128ELb1ELb1ELb0ELb1ELb0ELb1EEEEEEEEEvNT_6ParamsE,"ax",@progbits
	.align	128
.text._ZN7cutlass13device_kernelIN5flash19enable_sm80_to_sm89INS1_16FlashAttnFwdSm80INS1_25CollectiveMainloopFwdSm80ILi4ELi1ELb0EN4cute5tupleIJNS5_1CILi128EEENS7_ILi48EEENS7_ILi96EEEEEELi96ENS_10bfloat16_tEfNS_4arch4Sm80ELb0ELb1ELb1ELb1ELb1ELb1ELb1ELb1EEENS1_21CollectiveEpilogueFwdINS6_IJS8_SA_S9_EEENS6_IJNS7_ILi1EEESI_SI_EEESC_SE_Li128ELb1ELb1ELb1ELb0EEENS1_36VarlenDynamicPersistentTileSchedulerILi128ELi48ELi128ELi128ELb1ELb1ELb0ELb1ELb0ELb1EEEEEEEEEvNT_6ParamsE:
        .type           _ZN7cutlass13device_kernelIN5flash19enable_sm80_to_sm89INS1_16FlashAttnFwdSm80INS1_25CollectiveMainloopFwdSm80ILi4ELi1ELb0EN4cute5tupleIJNS5_1CILi128EEENS7_ILi48EEENS7_ILi96EEEEEELi96ENS_10bfloat16_tEfNS_4arch4Sm80ELb0ELb1ELb1ELb1ELb1ELb1ELb1ELb1EEENS1_21CollectiveEpilogueFwdINS6_IJS8_SA_S9_EEENS6_IJNS7_ILi1EEESI_SI_EEESC_SE_Li128ELb1ELb1ELb1ELb0EEENS1_36VarlenDynamicPersistentTileSchedulerILi128ELi48ELi128ELi128ELb1ELb1ELb0ELb1ELb0ELb1EEEEEEEEEvNT_6ParamsE,@function
        .size           _ZN7cutlass13device_kernelIN5flash19enable_sm80_to_sm89INS1_16FlashAttnFwdSm80INS1_25CollectiveMainloopFwdSm80ILi4ELi1ELb0EN4cute5tupleIJNS5_1CILi128EEENS7_ILi48EEENS7_ILi96EEEEEELi96ENS_10bfloat16_tEfNS_4arch4Sm80ELb0ELb1ELb1ELb1ELb1ELb1ELb1ELb1EEENS1_21CollectiveEpilogueFwdINS6_IJS8_SA_S9_EEENS6_IJNS7_ILi1EEESI_SI_EEESC_SE_Li128ELb1ELb1ELb1ELb0EEENS1_36VarlenDynamicPersistentTileSchedulerILi128ELi48ELi128ELi128ELb1ELb1ELb0ELb1ELb0ELb1EEEEEEEEEvNT_6ParamsE,(.L_x_14 - _ZN7cutlass13device_kernelIN5flash19enable_sm80_to_sm89INS1_16FlashAttnFwdSm80INS1_25CollectiveMainloopFwdSm80ILi4ELi1ELb0EN4cute5tupleIJNS5_1CILi128EEENS7_ILi48EEENS7_ILi96EEEEEELi96ENS_10bfloat16_tEfNS_4arch4Sm80ELb0ELb1ELb1ELb1ELb1ELb1ELb1ELb1EEENS1_21CollectiveEpilogueFwdINS6_IJS8_SA_S9_EEENS6_IJNS7_ILi1EEESI_SI_EEESC_SE_Li128ELb1ELb1ELb1ELb0EEENS1_36VarlenDynamicPersistentTileSchedulerILi128ELi48ELi128ELi128ELb1ELb1ELb0ELb1ELb0ELb1EEEEEEEEEvNT_6ParamsE)
        .other          _ZN7cutlass13device_kernelIN5flash19enable_sm80_to_sm89INS1_16FlashAttnFwdSm80INS1_25CollectiveMainloopFwdSm80ILi4ELi1ELb0EN4cute5tupleIJNS5_1CILi128EEENS7_ILi48EEENS7_ILi96EEEEEELi96ENS_10bfloat16_tEfNS_4arch4Sm80ELb0ELb1ELb1ELb1ELb1ELb1ELb1ELb1EEENS1_21CollectiveEpilogueFwdINS6_IJS8_SA_S9_EEENS6_IJNS7_ILi1EEESI_SI_EEESC_SE_Li128ELb1ELb1ELb1ELb0EEENS1_36VarlenDynamicPersistentTileSchedulerILi128ELi48ELi128ELi128ELb1ELb1ELb0ELb1ELb0ELb1EEEEEEEEEvNT_6ParamsE,@"STO_CUDA_ENTRY STV_DEFAULT"
_ZN7cutlass13device_kernelIN5flash19enable_sm80_to_sm89INS1_16FlashAttnFwdSm80INS1_25CollectiveMainloopFwdSm80ILi4ELi1ELb0EN4cute5tupleIJNS5_1CILi128EEENS7_ILi48EEENS7_ILi96EEEEEELi96ENS_10bfloat16_tEfNS_4arch4Sm80ELb0ELb1ELb1ELb1ELb1ELb1ELb1ELb1EEENS1_21CollectiveEpilogueFwdINS6_IJS8_SA_S9_EEENS6_IJNS7_ILi1EEESI_SI_EEESC_SE_Li128ELb1ELb1ELb1ELb0EEENS1_36VarlenDynamicPersistentTileSchedulerILi128ELi48ELi128ELi128ELb1ELb1ELb0ELb1ELb0ELb1EEEEEEEEEvNT_6ParamsE:
[----:B------:R-:W-:Y:S01]  /*0000*/  LDC R1, c[0x0][0x28] ;  /* 0x00000a00ff017b82 */ /* 0x000fe20000000800 */
[----:B------:R-:W-:Y:S05]  /*0010*/  EXIT ;  /* 0x000000000000794d */ /* 0x000fea0003800000 */
.L_x_5:
        /* <DEDUP_REMOVED lines=14> */
.L_x_14:


//--------------------- .text._ZN7cutlass13device_kernelIN5flash19enable_sm80_to_sm89INS1_16FlashAttnFwdSm80INS1_25CollectiveMainloopFwdSm80ILi4ELi1ELb0EN4cute5tupleIJNS5_1CILi128EEENS7_ILi64EEENS7_ILi96EEEEEELi96ENS_10bfloat16_tEfNS_4arch4Sm80ELb1ELb0ELb1ELb0ELb1ELb0ELb1ELb1EEENS1_21CollectiveEpilogueFwdINS6_IJS8_SA_S9_EEENS6_IJNS7_ILi1EEESI_SI_EEESC_SE_Li128ELb0ELb1ELb1ELb0EEENS1_30DynamicPersistentTileSchedulerILi128ELi128ELb1ELb1ELb0EEEEEEEEEvNT_6ParamsE --------------------------
	.section	.text._ZN7cutlass13device_kernelIN5flash19enable_sm80_to_sm89INS1_16FlashAttnFwdSm80INS1_25CollectiveMainloopFwdSm80ILi4ELi1ELb0EN4cute5tupleIJNS5_1CILi128EEENS7_ILi64EEENS7_ILi96EEEEEELi96ENS_10bfloat16_tEfNS_4arch4Sm80ELb1ELb0ELb1ELb0ELb1ELb0ELb1ELb1EEENS1_21CollectiveEpilogueFwdINS6_IJS8_SA_S9_EEENS6_IJNS7_ILi1EEESI_SI_EEESC_SE_Li128ELb0ELb1ELb1ELb0EEENS1_30DynamicPersistentTileSchedulerILi128ELi128ELb1ELb1ELb0EEEEEEEEEvNT_6ParamsE,"ax",@progbits
	.align	128
.text._ZN7cutlass13device_kernelIN5flash19enable_sm80_to_sm89INS1_16FlashAttnFwdSm80INS1_25CollectiveMainloopFwdSm80ILi4ELi1ELb0EN4cute5tupleIJNS5_1CILi128EEENS7_ILi64EEENS7_ILi96EEEEEELi96ENS_10bfloat16_tEfNS_4arch4Sm80ELb1ELb0ELb1ELb0ELb1ELb0ELb1ELb1EEENS1_21CollectiveEpilogueFwdINS6_IJS8_SA_S9_EEENS6_IJNS7_ILi1EEESI_SI_EEESC_SE_Li128ELb0ELb1ELb1ELb0EEENS1_30DynamicPersistentTileSchedulerILi128ELi128ELb1ELb1ELb0EEEEEEEEEvNT_6ParamsE:
        .type           _ZN7cutlass13device_kernelIN5flash19enable_sm80_to_sm89INS1_16FlashAttnFwdSm80INS1_25CollectiveMainloopFwdSm80ILi4ELi1ELb0EN4cute5tupleIJNS5_1CILi128EEENS7_ILi64EEENS7_ILi96EEEEEELi96ENS_10bfloat16_tEfNS_4arch4Sm80ELb1ELb0ELb1ELb0ELb1ELb0ELb1ELb1EEENS1_21CollectiveEpilogueFwdINS6_IJS8_SA_S9_EEENS6_IJNS7_ILi1EEESI_SI_EEESC_SE_Li128ELb0ELb1ELb1ELb0EEENS1_30DynamicPersistentTileSchedulerILi128ELi128ELb1ELb1ELb0EEEEEEEEEvNT_6ParamsE,@function
        .size           _ZN7cutlass13device_kernelIN5flash19enable_sm80_to_sm89INS1_16FlashAttnFwdSm80INS1_25CollectiveMainloopFwdSm80ILi4ELi1ELb0EN4cute5tupleIJNS5_1CILi128EEENS7_ILi64EEENS7_ILi96EEEEEELi96ENS_10bfloat16_tEfNS_4arch4Sm80ELb1ELb0ELb1ELb0ELb1ELb0ELb1ELb1EEENS1_21CollectiveEpilogueFwdINS6_IJS8_SA_S9_EEENS6_IJNS7_ILi1EEESI_SI_EEESC_SE_Li128ELb0ELb1ELb1ELb0EEENS1_30DynamicPersistentTileSchedulerILi128ELi128ELb1ELb1ELb0EEEEEEEEEvNT_6ParamsE,(.L_x_15 - _ZN7cutlass13device_kernelIN5flash19enable_sm80_to_sm89INS1_16FlashAttnFwdSm80INS1_25CollectiveMainloopFwdSm80ILi4ELi1ELb0EN4cute5tupleIJNS5_1CILi128EEENS7_ILi64EEENS7_ILi96EEEEEELi96ENS_10bfloat16_tEfNS_4arch4Sm80ELb1ELb0ELb1ELb0ELb1ELb0ELb1ELb1EEENS1_21CollectiveEpilogueFwdINS6_IJS8_SA_S9_EEENS6_IJNS7_ILi1EEESI_SI_EEESC_SE_Li128ELb0ELb1ELb1ELb0EEENS1_30DynamicPersistentTileSchedulerILi128ELi128ELb1ELb1ELb0EEEEEEEEEvNT_6ParamsE)
        .other          _ZN7cutlass13device_kernelIN5flash19enable_sm80_to_sm89INS1_16FlashAttnFwdSm80INS1_25CollectiveMainloopFwdSm80ILi4ELi1ELb0EN4cute5tupleIJNS5_1CILi128EEENS7_ILi64EEENS7_ILi96EEEEEELi96ENS_10bfloat16_tEfNS_4arch4Sm80ELb1ELb0ELb1ELb0ELb1ELb0ELb1ELb1EEENS1_21CollectiveEpilogueFwdINS6_IJS8_SA_S9_EEENS6_IJNS7_ILi1EEESI_SI_EEESC_SE_Li128ELb0ELb1ELb1ELb0EEENS1_30DynamicPersistentTileSchedulerILi128ELi128ELb1ELb1ELb0EEEEEEEEEvNT_6ParamsE,@"STO_CUDA_ENTRY STV_DEFAULT"
_ZN7cutlass13device_kernelIN5flash19enable_sm80_to_sm89INS1_16FlashAttnFwdSm80INS1_25CollectiveMainloopFwdSm80ILi4ELi1ELb0EN4cute5tupleIJNS5_1CILi128EEENS7_ILi64EEENS7_ILi96EEEEEELi96ENS_10bfloat16_tEfNS_4arch4Sm80ELb1ELb0ELb1ELb0ELb1ELb0ELb1ELb1EEENS1_21CollectiveEpilogueFwdINS6_IJS8_SA_S9_EEENS6_IJNS7_ILi1EEESI_SI_EEESC_SE_Li128ELb0ELb1ELb1ELb0EEENS1_30DynamicPersistentTileSchedulerILi128ELi128ELb1ELb1ELb0EEEEEEEEEvNT_6ParamsE:
[----:B------:R-:W-:Y:S01]  /*0000*/  LDC R1, c[0x0][0x28] ;  /* 0x00000a00ff017b82 */ /* 0x000fe20000000800 */
[----:B------:R-:W-:Y:S05]  /*0010*/  EXIT ;  /* 0x000000000000794d */ /* 0x000fea0003800000 */
.L_x_6:
        /* <DEDUP_REMOVED lines=14> */
.L_x_15:


//--------------------- .text._ZN7cutlass13device_kernelIN5flash19enable_sm80_to_sm89INS1_16FlashAttnFwdSm80INS1_25CollectiveMainloopFwdSm80ILi4ELi1ELb0EN4cute5tupleIJNS5_1CILi128EEENS7_ILi48EEENS7_ILi96EEEEEELi96ENS_10bfloat16_tEfNS_4arch4Sm80ELb1ELb0ELb1ELb1ELb1ELb0ELb1ELb1EEENS1_21CollectiveEpilogueFwdINS6_IJS8_SA_S9_EEENS6_IJNS7_ILi1EEESI_SI_EEESC_SE_Li128ELb1ELb1ELb1ELb0EEENS1_36VarlenDynamicPersistentTileSchedulerILi128ELi48ELi128ELi128ELb1ELb1ELb0ELb1ELb1ELb1EEEEEEEEEvNT_6ParamsE --------------------------
	.section	.text._ZN7cutlass13device_kernelIN5flash19enable_sm80_to_sm89INS1_16FlashAttnFwdSm80INS1_25CollectiveMainloopFwdSm80ILi4ELi1ELb0EN4cute5tupleIJNS5_1CILi128EEENS7_ILi48EEENS7_ILi96EEEEEELi96ENS_10bfloat16_tEfNS_4arch4Sm80ELb1ELb0ELb1ELb1ELb1ELb0ELb1ELb1EEENS1_21CollectiveEpilogueFwdINS6_IJS8_SA_S9_EEENS6_IJNS7_ILi1EEESI_SI_EEESC_SE_Li128ELb1ELb1ELb1ELb0EEENS1_36VarlenDynamicPersistentTileSchedulerILi128ELi48ELi128ELi128ELb1ELb1ELb0ELb1ELb1ELb1EEEEEEEEEvNT_6ParamsE,"ax",@progbits
	.align	128
.text._ZN7cutlass13device_kernelIN5flash19enable_sm80_to_sm89INS1_16FlashAttnFwdSm80INS1_25CollectiveMainloopFwdSm80ILi4ELi1ELb0EN4cute5tupleIJNS5_1CILi128EEENS7_ILi48EEENS7_ILi96EEEEEELi96ENS_10bfloat16_tEfNS_4arch4Sm80ELb1ELb0ELb1ELb1ELb1ELb0ELb1ELb1EEENS1_21CollectiveEpilogueFwdINS6_IJS8_SA_S9_EEENS6_IJNS7_ILi1EEESI_SI_EEESC_SE_Li128ELb1ELb1ELb1ELb0EEENS1_36VarlenDynamicPersistentTileSchedulerILi128ELi48ELi128ELi128ELb1ELb1ELb0ELb1ELb1ELb1EEEEEEEEEvNT_6ParamsE:
        .type           _ZN7cutlass13device_kernelIN5flash19enable_sm80_to_sm89INS1_16FlashAttnFwdSm80INS1_25CollectiveMainloopFwdSm80ILi4ELi1ELb0EN4cute5tupleIJNS5_1CILi128EEENS7_ILi48EEENS7_ILi96EEEEEELi96ENS_10bfloat16_tEfNS_4arch4Sm80ELb1ELb0ELb1ELb1ELb1ELb0ELb1ELb1EEENS1_21CollectiveEpilogueFwdINS6_IJS8_SA_S9_EEENS6_IJNS7_ILi1EEESI_SI_EEESC_SE_Li128ELb1ELb1ELb1ELb0EEENS1_36VarlenDynamicPersistentTileSchedulerILi128ELi48ELi128ELi128ELb1ELb1ELb0ELb1ELb1ELb1EEEEEEEEEvNT_6ParamsE,@function
        .size           _ZN7cutlass13device_kernelIN5flash19enable_sm80_to_sm89INS1_16FlashAttnFwdSm80INS1_25CollectiveMainloopFwdSm80ILi4ELi1ELb0EN4cute5tupleIJNS5_1CILi128EEENS7_ILi48EEENS7_ILi96EEEEEELi96ENS_10bfloat16_tEfNS_4arch4Sm80ELb1ELb0ELb1ELb1ELb1ELb0ELb1ELb1EEENS1_21CollectiveEpilogueFwdINS6_IJS8_SA_S9_EEENS6_IJNS7_ILi1EEESI_SI_EEESC_SE_Li128ELb1ELb1ELb1ELb0EEENS1_36VarlenDynamicPersistentTileSchedulerILi128ELi48ELi128ELi128ELb1ELb1ELb0ELb1ELb1ELb1EEEEEEEEEvNT_6ParamsE,(.L_x_16 - _ZN7cutlass13device_kernelIN5flash19enable_sm80_to_sm89INS1_16FlashAttnFwdSm80INS1_25CollectiveMainloopFwdSm80ILi4ELi1ELb0EN4cute5tupleIJNS5_1CILi128EEENS7_ILi48EEENS7_ILi96EEEEEELi96ENS_10bfloat16_tEfNS_4arch4Sm80ELb1ELb0ELb1ELb1ELb1ELb0ELb1ELb1EEENS1_21CollectiveEpilogueFwdINS6_IJS8_SA_S9_EEENS6_IJNS7_ILi1EEESI_SI_EEESC_SE_Li128ELb1ELb1ELb1ELb0EEENS1_36VarlenDynamicPersistentTileSchedulerILi128ELi48ELi128ELi128ELb1ELb1ELb0ELb1ELb1ELb1EEEEEEEEEvNT_6ParamsE)
        .other          _ZN7cutlass13device_kernelIN5flash19enable_sm80_to_sm89INS1_16FlashAttnFwdSm80INS1_25CollectiveMainloopFwdSm80ILi4ELi1ELb0EN4cute5tupleIJNS5_1CILi128EEENS7_ILi48EEENS7_ILi96EEEEEELi96ENS_10bfloat16_tEfNS_4arch4Sm80ELb1ELb0ELb1ELb1ELb1ELb0ELb1ELb1EEENS1_21CollectiveEpilogueFwdINS6_IJS8_SA_S9_EEENS6_IJNS7_ILi1EEESI_SI_EEESC_SE_Li128ELb1ELb1ELb1ELb0EEENS1_36VarlenDynamicPersistentTileSchedulerILi128ELi48ELi128ELi128ELb1ELb1ELb0ELb1ELb1ELb1EEEEEEEEEvNT_6ParamsE,@"STO_CUDA_ENTRY STV_DEFAULT"
_ZN7cutlass13device_kernelIN5flash19enable_sm80_to_sm89INS1_16FlashAttnFwdSm80INS1_25CollectiveMainloopFwdSm80ILi4ELi1ELb0EN4cute5tupleIJNS5_1CILi128EEENS7_ILi48EEENS7_ILi96EEEEEELi96ENS_10bfloat16_tEfNS_4arch4Sm80ELb1ELb0ELb1ELb1ELb1ELb0ELb1ELb1EEENS1_21CollectiveEpilogueFwdINS6_IJS8_SA_S9_EEENS6_IJNS7_ILi1EEESI_SI_EEESC_SE_Li128ELb1ELb1ELb1ELb0EEENS1_36VarlenDynamicPersistentTileSchedulerILi128ELi48ELi128ELi128ELb1ELb1ELb0ELb1ELb1ELb1EEEEEEEEEvNT_6ParamsE:
[----:B------:R-:W-:Y:S01]  /*0000*/  LDC R1, c[0x0][0x28] ;  /* 0x00000a00ff017b82 */ /* 0x000fe20000000800 */
[----:B------:R-:W-:Y:S05]  /*0010*/  EXIT ;  /* 0x000000000000794d */ /* 0x000fea0003800000 */
.L_x_7:
        /* <DEDUP_REMOVED lines=14> */
.L_x_16:


//--------------------- .text._ZN7cutlass13device_kernelIN5flash19enable_sm80_to_sm89INS1_16FlashAttnFwdSm80INS1_25CollectiveMainloopFwdSm80ILi4ELi1ELb0EN4cute5tupleIJNS5_1CILi128EEENS7_ILi48EEENS7_ILi96EEEEEELi96ENS_10bfloat16_tEfNS_4arch4Sm80ELb1ELb0ELb1ELb1ELb1ELb1ELb1ELb1EEENS1_21CollectiveEpilogueFwdINS6_IJS8_SA_S9_EEENS6_IJNS7_ILi1EEESI_SI_EEESC_SE_Li128ELb1ELb1ELb1ELb0EEENS1_36VarlenDynamicPersistentTileSchedulerILi128ELi48ELi128ELi128ELb1ELb1ELb0ELb1ELb1ELb1EEEEEEEEEvNT_6ParamsE --------------------------
	.section	.text._ZN7cutlass13device_kernelIN5flash19enable_sm80_to_sm89INS1_16FlashAttnFwdSm80INS1_25CollectiveMainloopFwdSm80ILi4ELi1ELb0EN4cute5tupleIJNS5_1CILi128EEENS7_ILi48EEENS7_ILi96EEEEEELi96ENS_10bfloat16_tEfNS_4arch4Sm80ELb1ELb0ELb1ELb1ELb1ELb1ELb1ELb1EEENS1_21CollectiveEpilogueFwdINS6_IJS8_SA_S9_EEENS6_IJNS7_ILi1EEESI_SI_EEESC_SE_Li128ELb1ELb1ELb1ELb0EEENS1_36VarlenDynamicPersistentTileSchedulerILi128ELi48ELi128ELi128ELb1ELb1ELb0ELb1ELb1ELb1EEEEEEEEEvNT_6ParamsE,"ax",@progbits
	.align	128
.text._ZN7cutlass13device_kernelIN5flash19enable_sm80_to_sm89INS1_16FlashAttnFwdSm80INS1_25CollectiveMainloopFwdSm80ILi4ELi1ELb0EN4cute5tupleIJNS5_1CILi128EEENS7_ILi48EEENS7_ILi96EEEEEELi96ENS_10bfloat16_tEfNS_4arch4Sm80ELb1ELb0ELb1ELb1ELb1ELb1ELb1ELb1EEENS1_21CollectiveEpilogueFwdINS6_IJS8_SA_S9_EEENS6_IJNS7_ILi1EEESI_SI_EEESC_SE_Li128ELb1ELb1ELb1ELb0EEENS1_36VarlenDynamicPersistentTileSchedulerILi128ELi48ELi128ELi128ELb1ELb1ELb0ELb1ELb1ELb1EEEEEEEEEvNT_6ParamsE:
        .type           _ZN7cutlass13device_kernelIN5flash19enable_sm80_to_sm89INS1_16FlashAttnFwdSm80INS1_25CollectiveMainloopFwdSm80ILi4ELi1ELb0EN4cute5tupleIJNS5_1CILi128EEENS7_ILi48EEENS7_ILi96EEEEEELi96ENS_10bfloat16_tEfNS_4arch4Sm80ELb1ELb0ELb1ELb1ELb1ELb1ELb1ELb1EEENS1_21CollectiveEpilogueFwdINS6_IJS8_SA_S9_EEENS6_IJNS7_ILi1EEESI_SI_EEESC_SE_Li128ELb1ELb1ELb1ELb0EEENS1_36VarlenDynamicPersistentTileSchedulerILi128ELi48ELi128ELi128ELb1ELb1ELb0ELb1ELb1ELb1EEEEEEEEEvNT_6ParamsE,@function
        .size           _ZN7cutlass13device_kernelIN5flash19enable_sm80_to_sm89INS1_16FlashAttnFwdSm80INS1_25CollectiveMainloopFwdSm80ILi4ELi1ELb0EN4cute5tupleIJNS5_1CILi128EEENS7_ILi48EEENS7_ILi96EEEEEELi96ENS_10bfloat16_tEfNS_4arch4Sm80ELb1ELb0ELb1ELb1ELb1ELb1ELb1ELb1EEENS1_21CollectiveEpilogueFwdINS6_IJS8_SA_S9_EEENS6_IJNS7_ILi1EEESI_SI_EEESC_SE_Li128ELb1ELb1ELb1ELb0EEENS1_36VarlenDynamicPersistentTileSchedulerILi128ELi48ELi128ELi128ELb1ELb1ELb0ELb1ELb1ELb1EEEEEEEEEvNT_6ParamsE,(.L_x_17 - _ZN7cutlass13device_kernelIN5flash19enable_sm80_to_sm89INS1_16FlashAttnFwdSm80INS1_25CollectiveMainloopFwdSm80ILi4ELi1ELb0EN4cute5tupleIJNS5_1CILi128EEENS7_ILi48EEENS7_ILi96EEEEEELi96ENS_10bfloat16_tEfNS_4arch4Sm80ELb1ELb0ELb1ELb1ELb1ELb1ELb1ELb1EEENS1_21CollectiveEpilogueFwdINS6_IJS8_SA_S9_EEENS6_IJNS7_ILi1EEESI_SI_EEESC_SE_Li128ELb1ELb1ELb1ELb0EEENS1_36VarlenDynamicPersistentTileSchedulerILi128ELi48ELi128ELi128ELb1ELb1ELb0ELb1ELb1ELb1EEEEEEEEEvNT_6ParamsE)
        .other          _ZN7cutlass13device_kernelIN5flash19enable_sm80_to_sm89INS1_16FlashAttnFwdSm80INS1_25CollectiveMainloopFwdSm80ILi4ELi1ELb0EN4cute5tupleIJNS5_1CILi128EEENS7_ILi48EEENS7_ILi96EEEEEELi96ENS_10bfloat16_tEfNS_4arch4Sm80ELb1ELb0ELb1ELb1ELb1ELb1ELb1ELb1EEENS1_21CollectiveEpilogueFwdINS6_IJS8_SA_S9_EEENS6_IJNS7_ILi1EEESI_SI_EEESC_SE_Li128ELb1ELb1ELb1ELb0EEENS1_36VarlenDynamicPersistentTileSchedulerILi128ELi48ELi128ELi128ELb1ELb1ELb0ELb1ELb1ELb1EEEEEEEEEvNT_6ParamsE,@"STO_CUDA_ENTRY STV_DEFAULT"
_ZN7cutlass13device_kernelIN5flash19enable_sm80_to_sm89INS1_16FlashAttnFwdSm80INS1_25CollectiveMainloopFwdSm80ILi4ELi1ELb0EN4cute5tupleIJNS5_1CILi128EEENS7_ILi48EEENS7_ILi96EEEEEELi96ENS_10bfloat16_tEfNS_4arch4Sm80ELb1ELb0ELb1ELb1ELb1ELb1ELb1ELb1EEENS1_21CollectiveEpilogueFwdINS6_IJS8_SA_S9_EEENS6_IJNS7_ILi1EEESI_SI_EEESC_SE_Li128ELb1ELb1ELb1ELb0EEENS1_36VarlenDynamicPersistentTileSchedulerILi128ELi48ELi128ELi128ELb1ELb1ELb0ELb1ELb1ELb1EEEEEEEEEvNT_6ParamsE:
[----:B------:R-:W-:Y:S01]  /*0000*/  LDC R1, c[0x0][0x28] ;  /* 0x00000a00ff017b82 */ /* 0x000fe20000000800 */
[----:B------:R-:W-:Y:S05]  /*0010*/  EXIT ;  /* 0x000000000000794d */ /* 0x000fea0003800000 */
.L_x_8:
        /* <DEDUP_REMOVED lines=14> */
.L_x_17:


//--------------------- .nv.shared.reserved.0     --------------------------
	.section	.nv.shared.reserved.0,"aw",@nobits
	.weak		__nv_reservedSMEM_offset_0_alias
	.size		__nv_reservedSMEM_offset_0_alias, 0, 0
	.other		__nv_reservedSMEM_offset_0_alias,@"STO_CUDA_RESERVED_SHARED STV_DEFAULT"
__nv_reservedSMEM_offset_0_alias:
	.zero		0


//--------------------- .nv.global                --------------------------
	.section	.nv.global,"aw",@nobits
.nv.global:
	.type		_ZN85_INTERNAL_0e2e1368_49_flash_fwd_hdim96_bf16_paged_split_softcap_sm80_cu_58b58f81_30394cute1_E,@object
	.size		_ZN85_INTERNAL_0e2e1368_49_flash_fwd_hdim96_bf16_paged_split_softcap_sm80_cu_58b58f81_30394cute1_E,(_ZN85_INTERNAL_0e2e1368_49_flash_fwd_hdim96_bf16_paged_split_softcap_sm80_cu_58b58f81_30394cuda3std3__45__cpo6cbeginE - _ZN85_INTERNAL_0e2e1368_49_flash_fwd_hdim96_bf16_paged_split_softcap_sm80_cu_58b58f81_30394cute1_E)
_ZN85_INTERNAL_0e2e1368_49_flash_fwd_hdim96_bf16_paged_split_softcap_sm80_cu_58b58f81_30394cute1_E:
	.zero		1
	.type		_ZN85_INTERNAL_0e2e1368_49_flash_fwd_hdim96_bf16_paged_split_softcap_sm80_cu_58b58f81_30394cuda3std3__45__cpo6cbeginE,@object
	.size		_ZN85_INTERNAL_0e2e1368_49_flash_fwd_hdim96_bf16_paged_split_softcap_sm80_cu_58b58f81_30394cuda3std3__45__cpo6cbeginE,(_ZN85_INTERNAL_0e2e1368_49_flash_fwd_hdim96_bf16_paged_split_softcap_sm80_cu_58b58f81_30394cuda3std3__48in_placeE - _ZN85_INTERNAL_0e2e1368_49_flash_fwd_hdim96_bf16_paged_split_softcap_sm80_cu_58b58f81_30394cuda3std3__45__cpo6cbeginE)
_ZN85_INTERNAL_0e2e1368_49_flash_fwd_hdim96_bf16_paged_split_softcap_sm80_cu_58b58f81_30394cuda3std3__45__cpo6cbeginE:
	.zero		1
	.type		_ZN85_INTERNAL_0e2e1368_49_flash_fwd_hdim96_bf16_paged_split_softcap_sm80_cu_58b58f81_30394cuda3std3__48in_placeE,@object
	.size		_ZN85_INTERNAL_0e2e1368_49_flash_fwd_hdim96_bf16_paged_split_softcap_sm80_cu_58b58f81_30394cuda3std3__48in_placeE,(_ZN85_INTERNAL_0e2e1368_49_flash_fwd_hdim96_bf16_paged_split_softcap_sm80_cu_58b58f81_30394cuda3std6ranges3__45__cpo9iter_moveE - _ZN85_INTERNAL_0e2e1368_49_flash_fwd_hdim96_bf16_paged_split_softcap_sm80_cu_58b58f81_30394cuda3std3__48in_placeE)
_ZN85_INTERNAL_0e2e1368_49_flash_fwd_hdim96_bf16_paged_split_softcap_sm80_cu_58b58f81_30394cuda3std3__48in_placeE:
	.zero		1
	.type		_ZN85_INTERNAL_0e2e1368_49_flash_fwd_hdim96_bf16_paged_split_softcap_sm80_cu_58b58f81_30394cuda3std6ranges3__45__cpo9iter_moveE,@object
	.size		_ZN85_INTERNAL_0e2e1368_49_flash_fwd_hdim96_bf16_paged_split_softcap_sm80_cu_58b58f81_30394cuda3std6ranges3__45__cpo9iter_moveE,(_ZN85_INTERNAL_0e2e1368_49_flash_fwd_hdim96_bf16_paged_split_softcap_sm80_cu_58b58f81_30394cuda3std3__45__cpo5beginE - _ZN85_INTERNAL_0e2e1368_49_flash_fwd_hdim96_bf16_paged_split_softcap_sm80_cu_58b58f81_30394cuda3std6ranges3__45__cpo9iter_moveE)
_ZN85_INTERNAL_0e2e1368_49_flash_fwd_hdim96_bf16_paged_split_softcap_sm80_cu_58b58f81_30394cuda3std6ranges3__45__cpo9iter_moveE:
	.zero		1
	.type		_ZN85_INTERNAL_0e2e1368_49_flash_fwd_hdim96_bf16_paged_split_softcap_sm80_cu_58b58f81_30394cuda3std3__45__cpo5beginE,@object
	.size		_ZN85_INTERNAL_0e2e1368_49_flash_fwd_hdim96_bf16_paged_split_softcap_sm80_cu_58b58f81_30394cuda3std3__45__cpo5beginE,(_ZN85_INTERNAL_0e2e1368_49_flash_fwd_hdim96_bf16_paged_split_softcap_sm80_cu_58b58f81_30394cuda3std3__487_GLOBAL__N__0e2e1368_49_flash_fwd_hdim96_bf16_paged_split_softcap_sm80_cu_58b58f81_30396ignoreE - _ZN85_INTERNAL_0e2e1368_49_flash_fwd_hdim96_bf16_paged_split_softcap_sm80_cu_58b58f81_30394cuda3std3__45__cpo5beginE)
_ZN85_INTERNAL_0e2e1368_49_flash_fwd_hdim96_bf16_paged_split_softcap_sm80_cu_58b58f81_30394cuda3std3__45__cpo5beginE:
	.zero		1
	.type		_ZN85_INTERNAL_0e2e1368_49_flash_fwd_hdim96_bf16_paged_split_softcap_sm80_cu_58b58f81_30394cuda3std3__487_GLOBAL__N__0e2e1368_49_flash_fwd_hdim96_bf16_paged_split_softcap_sm80_cu_58b58f81_30396ignoreE,@object
	.size		_ZN85_INTERNAL_0e2e1368_49_flash_fwd_hdim96_bf16_paged_split_softcap_sm80_cu_58b58f81_30394cuda3std3__487_GLOBAL__N__0e2e1368_49_flash_fwd_hdim96_bf16_paged_split_softcap_sm80_cu_58b58f81_30396ignoreE,(_ZN85_INTERNAL_0e2e1368_49_flash_fwd_hdim96_bf16_paged_split_softcap_sm80_cu_58b58f81_30394cute7productE - _ZN85_INTERNAL_0e2e1368_49_flash_fwd_hdim96_bf16_paged_split_softcap_sm80_cu_58b58f81_30394cuda3std3__487_GLOBAL__N__0e2e1368_49_flash_fwd_hdim96_bf16_paged_split_softcap_sm80_cu_58b58f81_30396ignoreE)
_ZN85_INTERNAL_0e2e1368_49_flash_fwd_hdim96_bf16_paged_split_softcap_sm80_cu_58b58f81_30394cuda3std3__487_GLOBAL__N__0e2e1368_49_flash_fwd_hdim96_bf16_paged_split_softcap_sm80_cu_58b58f81_30396ignoreE:
	.zero		1
	.type		_ZN85_INTERNAL_0e2e1368_49_flash_fwd_hdim96_bf16_paged_split_softcap_sm80_cu_58b58f81_30394cute7productE,@object
	.size		_ZN85_INTERNAL_0e2e1368_49_flash_fwd_hdim96_bf16_paged_split_softcap_sm80_cu_58b58f81_30394cute7productE,(_ZN85_INTERNAL_0e2e1368_49_flash_fwd_hdim96_bf16_paged_split_softcap_sm80_cu_58b58f81_30394cuda3std3__45__cpo3endE - _ZN85_INTERNAL_0e2e1368_49_flash_fwd_hdim96_bf16_paged_split_softcap_sm80_cu_58b58f81_30394cute7productE)
_ZN85_INTERNAL_0e2e1368_49_flash_fwd_hdim96_bf16_paged_split_softcap_sm80_cu_58b58f81_30394cute7productE:
	.zero		1
	.type		_ZN85_INTERNAL_0e2e1368_49_flash_fwd_hdim96_bf16_paged_split_softcap_sm80_cu_58b58f81_30394cuda3std3__45__cpo3endE,@object
	.size		_ZN85_INTERNAL_0e2e1368_49_flash_fwd_hdim96_bf16_paged_split_softcap_sm80_cu_58b58f81_30394cuda3std3__45__cpo3endE,(_ZN85_INTERNAL_0e2e1368_49_flash_fwd_hdim96_bf16_paged_split_softcap_sm80_cu_58b58f81_30394cuda3std3__419piecewise_constructE - _ZN85_INTERNAL_0e2e1368_49_flash_fwd_hdim96_bf16_paged_split_softcap_sm80_cu_58b58f81_30394cuda3std3__45__cpo3endE)
_ZN85_INTERNAL_0e2e1368_49_flash_fwd_hdim96_bf16_paged_split_softcap_sm80_cu_58b58f81_30394cuda3std3__45__cpo3endE:
	.zero		1
	.type		_ZN85_INTERNAL_0e2e1368_49_flash_fwd_hdim96_bf16_paged_split_softcap_sm80_cu_58b58f81_30394cuda3std3__419piecewise_constructE,@object
	.size		_ZN85_INTERNAL_0e2e1368_49_flash_fwd_hdim96_bf16_paged_split_softcap_sm80_cu_58b58f81_30394cuda3std3__419piecewise_constructE,(_ZN85_INTERNAL_0e2e1368_49_flash_fwd_hdim96_bf16_paged_split_softcap_sm80_cu_58b58f81_30394cuda3std3__45__cpo4cendE - _ZN85_INTERNAL_0e2e1368_49_flash_fwd_hdim96_bf16_paged_split_softcap_sm80_cu_58b58f81_30394cuda3std3__419piecewise_constructE)
_ZN85_INTERNAL_0e2e1368_49_flash_fwd_hdim96_bf16_paged_split_softcap_sm80_cu_58b58f81_30394cuda3std3__419piecewise_constructE:
	.zero		1
	.type		_ZN85_INTERNAL_0e2e1368_49_flash_fwd_hdim96_bf16_paged_split_softcap_sm80_cu_58b58f81_30394cuda3std3__45__cpo4cendE,@object
	.size		_ZN85_INTERNAL_0e2e1368_49_flash_fwd_hdim96_bf16_paged_split_softcap_sm80_cu_58b58f81_30394cuda3std3__45__cpo4cendE,(_ZN85_INTERNAL_0e2e1368_49_flash_fwd_hdim96_bf16_paged_split_softcap_sm80_cu_58b58f81_30394cuda3std6ranges3__45__cpo4swapE - _ZN85_INTERNAL_0e2e1368_49_flash_fwd_hdim96_bf16_paged_split_softcap_sm80_cu_58b58f81_30394cuda3std3__45__cpo4cendE)
_ZN85_INTERNAL_0e2e1368_49_flash_fwd_hdim96_bf16_paged_split_softcap_sm80_cu_58b58f81_30394cuda3std3__45__cpo4cendE:
	.zero		1
	.type		_ZN85_INTERNAL_0e2e1368_49_flash_fwd_hdim96_bf16_paged_split_softcap_sm80_cu_58b58f81_30394cuda3std6ranges3__45__cpo4swapE,@object
	.size		_ZN85_INTERNAL_0e2e1368_49_flash_fwd_hdim96_bf16_paged_split_softcap_sm80_cu_58b58f81_30394cuda3std6ranges3__45__cpo4swapE,(.L_7 - _ZN85_INTERNAL_0e2e1368_49_flash_fwd_hdim96_bf16_paged_split_softcap_sm80_cu_58b58f81_30394cuda3std6ranges3__45__cpo4swapE)
_ZN85_INTERNAL_0e2e1368_49_flash_fwd_hdim96_bf16_paged_split_softcap_sm80_cu_58b58f81_30394cuda3std6ranges3__45__cpo4swapE:
	.zero		1
.L_7:


//--------------------- .nv.constant0._ZN7cutlass13device_kernelIN5flash19enable_sm80_to_sm89INS1_16FlashAttnFwdSm80INS1_25CollectiveMainloopFwdSm80ILi4ELi1ELb0EN4cute5tupleIJNS5_1CILi128EEENS7_ILi64EEENS7_ILi96EEEEEELi96ENS_10bfloat16_tEfNS_4arch4Sm80ELb0ELb0ELb1ELb0ELb1ELb0ELb1ELb1EEENS1_21CollectiveEpilogueFwdINS6_IJS8_SA_S9_EEENS6_IJNS7_ILi1EEESI_SI_EEESC_SE_Li128ELb0ELb1ELb1ELb0EEENS1_19SingleTileSchedulerILb0ELb1ELb1ELi128EEEEEEEEEvNT_6ParamsE --------------------------
	.section	.nv.constant0._ZN7cutlass13device_kernelIN5flash19enable_sm80_to_sm89INS1_16FlashAttnFwdSm80INS1_25CollectiveMainloopFwdSm80ILi4ELi1ELb0EN4cute5tupleIJNS5_1CILi128EEENS7_ILi64EEENS7_ILi96EEEEEELi96ENS_10bfloat16_tEfNS_4arch4Sm80ELb0ELb0ELb1ELb0ELb1ELb0ELb1ELb1EEENS1_21CollectiveEpilogueFwdINS6_IJS8_SA_S9_EEENS6_IJNS7_ILi1EEESI_SI_EEESC_SE_Li128ELb0ELb1ELb1ELb0EEENS1_19SingleTileSchedulerILb0ELb1ELb1ELi128EEEEEEEEEvNT_6ParamsE,"a",@progbits
	.sectionflags	@""
	.align	4
.nv.constant0._ZN7cutlass13device_kernelIN5flash19enable_sm80_to_sm89INS1_16FlashAttnFwdSm80INS1_25CollectiveMainloopFwdSm80ILi4ELi1ELb0EN4cute5tupleIJNS5_1CILi128EEENS7_ILi64EEENS7_ILi96EEEEEELi96ENS_10bfloat16_tEfNS_4arch4Sm80ELb0ELb0ELb1ELb0ELb1ELb0ELb1ELb1EEENS1_21CollectiveEpilogueFwdINS6_IJS8_SA_S9_EEENS6_IJNS7_ILi1EEESI_SI_EEESC_SE_Li128ELb0ELb1ELb1ELb0EEENS1_19SingleTileSchedulerILb0ELb1ELb1ELi128EEEEEEEEEvNT_6ParamsE:
	.zero		1576


//--------------------- .nv.constant0._ZN7cutlass13device_kernelIN5flash19enable_sm80_to_sm89INS1_16FlashAttnFwdSm80INS1_25CollectiveMainloopFwdSm80ILi4ELi1ELb0EN4cute5tupleIJNS5_1CILi128EEENS7_ILi48EEENS7_ILi96EEEEEELi96ENS_10bfloat16_tEfNS_4arch4Sm80ELb0ELb0ELb1ELb1ELb1ELb0ELb1ELb1EEENS1_21CollectiveEpilogueFwdINS6_IJS8_SA_S9_EEENS6_IJNS7_ILi1EEESI_SI_EEESC_SE_Li128ELb1ELb1ELb1ELb0EEENS1_36VarlenDynamicPersistentTileSchedulerILi128ELi48ELi128ELi128ELb1ELb1ELb0ELb0ELb1ELb1EEEEEEEEEvNT_6ParamsE --------------------------
	.section	.nv.constant0._ZN7cutlass13device_kernelIN5flash19enable_sm80_to_sm89INS1_16FlashAttnFwdSm80INS1_25CollectiveMainloopFwdSm80ILi4ELi1ELb0EN4cute5tupleIJNS5_1CILi128EEENS7_ILi48EEENS7_ILi96EEEEEELi96ENS_10bfloat16_tEfNS_4arch4Sm80ELb0ELb0ELb1ELb1ELb1ELb0ELb1ELb1EEENS1_21CollectiveEpilogueFwdINS6_IJS8_SA_S9_EEENS6_IJNS7_ILi1EEESI_SI_EEESC_SE_Li128ELb1ELb1ELb1ELb0EEENS1_36VarlenDynamicPersistentTileSchedulerILi128ELi48ELi128ELi128ELb1ELb1ELb0ELb0ELb1ELb1EEEEEEEEEvNT_6ParamsE,"a",@progbits
	.sectionflags	@""
	.align	4
.nv.constant0._ZN7cutlass13device_kernelIN5flash19enable_sm80_to_sm89INS1_16FlashAttnFwdSm80INS1_25CollectiveMainloopFwdSm80ILi4ELi1ELb0EN4cute5tupleIJNS5_1CILi128EEENS7_ILi48EEENS7_ILi96EEEEEELi96ENS_10bfloat16_tEfNS_4arch4Sm80ELb0ELb0ELb1ELb1ELb1ELb0ELb1ELb1EEENS1_21CollectiveEpilogueFwdINS6_IJS8_SA_S9_EEENS6_IJNS7_ILi1EEESI_SI_EEESC_SE_Li128ELb1ELb1ELb1ELb0EEENS1_36VarlenDynamicPersistentTileSchedulerILi128ELi48ELi128ELi128ELb1ELb1ELb0ELb0ELb1ELb1EEEEEEEEEvNT_6ParamsE:
	.zero		1608


//--------------------- .nv.constant0._ZN7cutlass13device_kernelIN5flash19enable_sm80_to_sm89INS1_16FlashAttnFwdSm80INS1_25CollectiveMainloopFwdSm80ILi4ELi1ELb0EN4cute5tupleIJNS5_1CILi128EEENS7_ILi48EEENS7_ILi96EEEEEELi96ENS_10bfloat16_tEfNS_4arch4Sm80ELb0ELb0ELb1ELb1ELb1ELb1ELb1ELb1EEENS1_21CollectiveEpilogueFwdINS6_IJS8_SA_S9_EEENS6_IJNS7_ILi1EEESI_SI_EEESC_SE_Li128ELb1ELb1ELb1ELb0EEENS1_36VarlenDynamicPersistentTileSchedulerILi128ELi48ELi128ELi128ELb1ELb1ELb0ELb0ELb1ELb1EEEEEEEEEvNT_6ParamsE --------------------------
	.section	.nv.constant0._ZN7cutlass13device_kernelIN5flash19enable_sm80_to_sm89INS1_16FlashAttnFwdSm80INS1_25CollectiveMainloopFwdSm80ILi4ELi1ELb0EN4cute5tupleIJNS5_1CILi128EEENS7_ILi48EEENS7_ILi96EEEEEELi96ENS_10bfloat16_tEfNS_4arch4Sm80ELb0ELb0ELb1ELb1ELb1ELb1ELb1ELb1EEENS1_21CollectiveEpilogueFwdINS6_IJS8_SA_S9_EEENS6_IJNS7_ILi1EEESI_SI_EEESC_SE_Li128ELb1ELb1ELb1ELb0EEENS1_36VarlenDynamicPersistentTileSchedulerILi128ELi48ELi128ELi128ELb1ELb1ELb0ELb0ELb1ELb1EEEEEEEEEvNT_6ParamsE,"a",@progbits
	.sectionflags	@""
	.align	4
.nv.constant0._ZN7cutlass13device_kernelIN5flash19enable_sm80_to_sm89INS1_16FlashAttnFwdSm80INS1_25CollectiveMainloopFwdSm80ILi4ELi1ELb0EN4cute5tupleIJNS5_1CILi128EEENS7_ILi48EEENS7_ILi96EEEEEELi96ENS_10bfloat16_tEfNS_4arch4Sm80ELb0ELb0ELb1ELb1ELb1ELb1ELb1ELb1EEENS1_21CollectiveEpilogueFwdINS6_IJS8_SA_S9_EEENS6_IJNS7_ILi1EEESI_SI_EEESC_SE_Li128ELb1ELb1ELb1ELb0EEENS1_36VarlenDynamicPersistentTileSchedulerILi128ELi48ELi128ELi128ELb1ELb1ELb0ELb0ELb1ELb1EEEEEEEEEvNT_6ParamsE:
	.zero		1608


//--------------------- .nv.constant0._ZN7cutlass13device_kernelIN5flash19enable_sm80_to_sm89INS1_16FlashAttnFwdSm80INS1_25CollectiveMainloopFwdSm80ILi4ELi1ELb0EN4cute5tupleIJNS5_1CILi128EEENS7_ILi48EEENS7_ILi96EEEEEELi96ENS_10bfloat16_tEfNS_4arch4Sm80ELb0ELb1ELb1ELb0ELb1ELb0ELb1ELb1EEENS1_21CollectiveEpilogueFwdINS6_IJS8_SA_S9_EEENS6_IJNS7_ILi1EEESI_SI_EEESC_SE_Li128ELb0ELb1ELb1ELb0EEENS1_19SingleTileSchedulerILb0ELb1ELb1ELi128EEEEEEEEEvNT_6ParamsE --------------------------
	.section	.nv.constant0._ZN7cutlass13device_kernelIN5flash19enable_sm80_to_sm89INS1_16FlashAttnFwdSm80INS1_25CollectiveMainloopFwdSm80ILi4ELi1ELb0EN4cute5tupleIJNS5_1CILi128EEENS7_ILi48EEENS7_ILi96EEEEEELi96ENS_10bfloat16_tEfNS_4arch4Sm80ELb0ELb1ELb1ELb0ELb1ELb0ELb1ELb1EEENS1_21CollectiveEpilogueFwdINS6_IJS8_SA_S9_EEENS6_IJNS7_ILi1EEESI_SI_EEESC_SE_Li128ELb0ELb1ELb1ELb0EEENS1_19SingleTileSchedulerILb0ELb1ELb1ELi128EEEEEEEEEvNT_6ParamsE,"a",@progbits
	.sectionflags	@""
	.align	4
.nv.constant0._ZN7cutlass13device_kernelIN5flash19enable_sm80_to_sm89INS1_16FlashAttnFwdSm80INS1_25CollectiveMainloopFwdSm80ILi4ELi1ELb0EN4cute5tupleIJNS5_1CILi128EEENS7_ILi48EEENS7_ILi96EEEEEELi96ENS_10bfloat16_tEfNS_4arch4Sm80ELb0ELb1ELb1ELb0ELb1ELb0ELb1ELb1EEENS1_21CollectiveEpilogueFwdINS6_IJS8_SA_S9_EEENS6_IJNS7_ILi1EEESI_SI_EEESC_SE_Li128ELb0ELb1ELb1ELb0EEENS1_19SingleTileSchedulerILb0ELb1ELb1ELi128EEEEEEEEEvNT_6ParamsE:
	.zero		1576


//--------------------- .nv.constant0._ZN7cutlass13device_kernelIN5flash19enable_sm80_to_sm89INS1_16FlashAttnFwdSm80INS1_25CollectiveMainloopFwdSm80ILi4ELi1ELb0EN4cute5tupleIJNS5_1CILi128EEENS7_ILi48EEENS7_ILi96EEEEEELi96ENS_10bfloat16_tEfNS_4arch4Sm80ELb0ELb1ELb1ELb1ELb1ELb0ELb1ELb1EEENS1_21CollectiveEpilogueFwdINS6_IJS8_SA_S9_EEENS6_IJNS7_ILi1EEESI_SI_EEESC_SE_Li128ELb1ELb1ELb1ELb0EEENS1_36VarlenDynamicPersistentTileSchedulerILi128ELi48ELi128ELi128ELb1ELb1ELb0ELb1ELb0ELb1EEEEEEEEEvNT_6ParamsE --------------------------
	.section	.nv.constant0._ZN7cutlass13device_kernelIN5flash19enable_sm80_to_sm89INS1_16FlashAttnFwdSm80INS1_25CollectiveMainloopFwdSm80ILi4ELi1ELb0EN4cute5tupleIJNS5_1CILi128EEENS7_ILi48EEENS7_ILi96EEEEEELi96ENS_10bfloat16_tEfNS_4arch4Sm80ELb0ELb1ELb1ELb1ELb1ELb0ELb1ELb1EEENS1_21CollectiveEpilogueFwdINS6_IJS8_SA_S9_EEENS6_IJNS7_ILi1EEESI_SI_EEESC_SE_Li128ELb1ELb1ELb1ELb0EEENS1_36VarlenDynamicPersistentTileSchedulerILi128ELi48ELi128ELi128ELb1ELb1ELb0ELb1ELb0ELb1EEEEEEEEEvNT_6ParamsE,"a",@progbits
	.sectionflags	@""
	.align	4
.nv.constant0._ZN7cutlass13device_kernelIN5flash19enable_sm80_to_sm89INS1_16FlashAttnFwdSm80INS1_25CollectiveMainloopFwdSm80ILi4ELi1ELb0EN4cute5tupleIJNS5_1CILi128EEENS7_ILi48EEENS7_ILi96EEEEEELi96ENS_10bfloat16_tEfNS_4arch4Sm80ELb0ELb1ELb1ELb1ELb1ELb0ELb1ELb1EEENS1_21CollectiveEpilogueFwdINS6_IJS8_SA_S9_EEENS6_IJNS7_ILi1EEESI_SI_EEESC_SE_Li128ELb1ELb1ELb1ELb0EEENS1_36VarlenDynamicPersistentTileSchedulerILi128ELi48ELi128ELi128ELb1ELb1ELb0ELb1ELb0ELb1EEEEEEEEEvNT_6ParamsE:
	.zero		1608


//--------------------- .nv.constant0._ZN7cutlass13device_kernelIN5flash19enable_sm80_to_sm89INS1_16FlashAttnFwdSm80INS1_25CollectiveMainloopFwdSm80ILi4ELi1ELb0EN4cute5tupleIJNS5_1CILi128EEENS7_ILi48EEENS7_ILi96EEEEEELi96ENS_10bfloat16_tEfNS_4arch4Sm80ELb0ELb1ELb1ELb1ELb1ELb1ELb1ELb1EEENS1_21CollectiveEpilogueFwdINS6_IJS8_SA_S9_EEENS6_IJNS7_ILi1EEESI_SI_EEESC_SE_Li128ELb1ELb1ELb1ELb0EEENS1_36VarlenDynamicPersistentTileSchedulerILi128ELi48ELi128ELi128ELb1ELb1ELb0ELb1ELb0ELb1EEEEEEEEEvNT_6ParamsE --------------------------
	.section	.nv.constant0._ZN7cutlass13device_kernelIN5flash19enable_sm80_to_sm89INS1_16FlashAttnFwdSm80INS1_25CollectiveMainloopFwdSm80ILi4ELi1ELb0EN4cute5tupleIJNS5_1CILi128EEENS7_ILi48EEENS7_ILi96EEEEEELi96ENS_10bfloat16_tEfNS_4arch4Sm80ELb0ELb1ELb1ELb1ELb1ELb1ELb1ELb1EEENS1_21CollectiveEpilogueFwdINS6_IJS8_SA_S9_EEENS6_IJNS7_ILi1EEESI_SI_EEESC_SE_Li128ELb1ELb1ELb1ELb0EEENS1_36VarlenDynamicPersistentTileSchedulerILi128ELi48ELi128ELi128ELb1ELb1ELb0ELb1ELb0ELb1EEEEEEEEEvNT_6ParamsE,"a",@progbits
	.sectionflags	@""
	.align	4
.nv.constant0._ZN7cutlass13device_kernelIN5flash19enable_sm80_to_sm89INS1_16FlashAttnFwdSm80INS1_25CollectiveMainloopFwdSm80ILi4ELi1ELb0EN4cute5tupleIJNS5_1CILi128EEENS7_ILi48EEENS7_ILi96EEEEEELi96ENS_10bfloat16_tEfNS_4arch4Sm80ELb0ELb1ELb1ELb1ELb1ELb1ELb1ELb1EEENS1_21CollectiveEpilogueFwdINS6_IJS8_SA_S9_EEENS6_IJNS7_ILi1EEESI_SI_EEESC_SE_Li128ELb1ELb1ELb1ELb0EEENS1_36VarlenDynamicPersistentTileSchedulerILi128ELi48ELi128ELi128ELb1ELb1ELb0ELb1ELb0ELb1EEEEEEEEEvNT_6ParamsE:
	.zero		1608


//--------------------- .nv.constant0._ZN7cutlass13device_kernelIN5flash19enable_sm80_to_sm89INS1_16FlashAttnFwdSm80INS1_25CollectiveMainloopFwdSm80ILi4ELi1ELb0EN4cute5tupleIJNS5_1CILi128EEENS7_ILi64EEENS7_ILi96EEEEEELi96ENS_10bfloat16_tEfNS_4arch4Sm80ELb1ELb0ELb1ELb0ELb1ELb0ELb1ELb1EEENS1_21CollectiveEpilogueFwdINS6_IJS8_SA_S9_EEENS6_IJNS7_ILi1EEESI_SI_EEESC_SE_Li128ELb0ELb1ELb1ELb0EEENS1_30DynamicPersistentTileSchedulerILi128ELi128ELb1ELb1ELb0EEEEEEEEEvNT_6ParamsE --------------------------
	.section	.nv.constant0._ZN7cutlass13device_kernelIN5flash19enable_sm80_to_sm89INS1_16FlashAttnFwdSm80INS1_25CollectiveMainloopFwdSm80ILi4ELi1ELb0EN4cute5tupleIJNS5_1CILi128EEENS7_ILi64EEENS7_ILi96EEEEEELi96ENS_10bfloat16_tEfNS_4arch4Sm80ELb1ELb0ELb1ELb0ELb1ELb0ELb1ELb1EEENS1_21CollectiveEpilogueFwdINS6_IJS8_SA_S9_EEENS6_IJNS7_ILi1EEESI_SI_EEESC_SE_Li128ELb0ELb1ELb1ELb0EEENS1_30DynamicPersistentTileSchedulerILi128ELi128ELb1ELb1ELb0EEEEEEEEEvNT_6ParamsE,"a",@progbits
	.sectionflags	@""
	.align	4
.nv.constant0._ZN7cutlass13device_kernelIN5flash19enable_sm80_to_sm89INS1_16FlashAttnFwdSm80INS1_25CollectiveMainloopFwdSm80ILi4ELi1ELb0EN4cute5tupleIJNS5_1CILi128EEENS7_ILi64EEENS7_ILi96EEEEEELi96ENS_10bfloat16_tEfNS_4arch4Sm80ELb1ELb0ELb1ELb0ELb1ELb0ELb1ELb1EEENS1_21CollectiveEpilogueFwdINS6_IJS8_SA_S9_EEENS6_IJNS7_ILi1EEESI_SI_EEESC_SE_Li128ELb0ELb1ELb1ELb0EEENS1_30DynamicPersistentTileSchedulerILi128ELi128ELb1ELb1ELb0EEEEEEEEEvNT_6ParamsE:
	.zero		1592


//--------------------- .nv.constant0._ZN7cutlass13device_kernelIN5flash19enable_sm80_to_sm89INS1_16FlashAttnFwdSm80INS1_25CollectiveMainloopFwdSm80ILi4ELi1ELb0EN4cute5tupleIJNS5_1CILi128EEENS7_ILi48EEENS7_ILi96EEEEEELi96ENS_10bfloat16_tEfNS_4arch4Sm80ELb1ELb0ELb1ELb1ELb1ELb0ELb1ELb1EEENS1_21CollectiveEpilogueFwdINS6_IJS8_SA_S9_EEENS6_IJNS7_ILi1EEESI_SI_EEESC_SE_Li128ELb1ELb1ELb1ELb0EEENS1_36VarlenDynamicPersistentTileSchedulerILi128ELi48ELi128ELi128ELb1ELb1ELb0ELb1ELb1ELb1EEEEEEEEEvNT_6ParamsE --------------------------
	.section	.nv.constant0._ZN7cutlass13device_kernelIN5flash19enable_sm80_to_sm89INS1_16FlashAttnFwdSm80INS1_25CollectiveMainloopFwdSm80ILi4ELi1ELb0EN4cute5tupleIJNS5_1CILi128EEENS7_ILi48EEENS7_ILi96EEEEEELi96ENS_10bfloat16_tEfNS_4arch4Sm80ELb1ELb0ELb1ELb1ELb1ELb0ELb1ELb1EEENS1_21CollectiveEpilogueFwdINS6_IJS8_SA_S9_EEENS6_IJNS7_ILi1EEESI_SI_EEESC_SE_Li128ELb1ELb1ELb1ELb0EEENS1_36VarlenDynamicPersistentTileSchedulerILi128ELi48ELi128ELi128ELb1ELb1ELb0ELb1ELb1ELb1EEEEEEEEEvNT_6ParamsE,"a",@progbits
	.sectionflags	@""
	.align	4
.nv.constant0._ZN7cutlass13device_kernelIN5flash19enable_sm80_to_sm89INS1_16FlashAttnFwdSm80INS1_25CollectiveMainloopFwdSm80ILi4ELi1ELb0EN4cute5tupleIJNS5_1CILi128EEENS7_ILi48EEENS7_ILi96EEEEEELi96ENS_10bfloat16_tEfNS_4arch4Sm80ELb1ELb0ELb1ELb1ELb1ELb0ELb1ELb1EEENS1_21CollectiveEpilogueFwdINS6_IJS8_SA_S9_EEENS6_IJNS7_ILi1EEESI_SI_EEESC_SE_Li128ELb1ELb1ELb1ELb0EEENS1_36VarlenDynamicPersistentTileSchedulerILi128ELi48ELi128ELi128ELb1ELb1ELb0ELb1ELb1ELb1EEEEEEEEEvNT_6ParamsE:
	.zero		1608


//--------------------- .nv.constant0._ZN7cutlass13device_kernelIN5flash19enable_sm80_to_sm89INS1_16FlashAttnFwdSm80INS1_25CollectiveMainloopFwdSm80ILi4ELi1ELb0EN4cute5tupleIJNS5_1CILi128EEENS7_ILi48EEENS7_ILi96EEEEEELi96ENS_10bfloat16_tEfNS_4arch4Sm80ELb1ELb0ELb1ELb1ELb1ELb1ELb1ELb1EEENS1_21CollectiveEpilogueFwdINS6_IJS8_SA_S9_EEENS6_IJNS7_ILi1EEESI_SI_EEESC_SE_Li128ELb1ELb1ELb1ELb0EEENS1_36VarlenDynamicPersistentTileSchedulerILi128ELi48ELi128ELi128ELb1ELb1ELb0ELb1ELb1ELb1EEEEEEEEEvNT_6ParamsE --------------------------
	.section	.nv.constant0._ZN7cutlass13device_kernelIN5flash19enable_sm80_to_sm89INS1_16FlashAttnFwdSm80INS1_25CollectiveMainloopFwdSm80ILi4ELi1ELb0EN4cute5tupleIJNS5_1CILi128EEENS7_ILi48EEENS7_ILi96EEEEEELi96ENS_10bfloat16_tEfNS_4arch4Sm80ELb1ELb0ELb1ELb1ELb1ELb1ELb1ELb1EEENS1_21CollectiveEpilogueFwdINS6_IJS8_SA_S9_EEENS6_IJNS7_ILi1EEESI_SI_EEESC_SE_Li128ELb1ELb1ELb1ELb0EEENS1_36VarlenDynamicPersistentTileSchedulerILi128ELi48ELi128ELi128ELb1ELb1ELb0ELb1ELb1ELb1EEEEEEEEEvNT_6ParamsE,"a",@progbits
	.sectionflags	@""
	.align	4
.nv.constant0._ZN7cutlass13device_kernelIN5flash19enable_sm80_to_sm89INS1_16FlashAttnFwdSm80INS1_25CollectiveMainloopFwdSm80ILi4ELi1ELb0EN4cute5tupleIJNS5_1CILi128EEENS7_ILi48EEENS7_ILi96EEEEEELi96ENS_10bfloat16_tEfNS_4arch4Sm80ELb1ELb0ELb1ELb1ELb1ELb1ELb1ELb1EEENS1_21CollectiveEpilogueFwdINS6_IJS8_SA_S9_EEENS6_IJNS7_ILi1EEESI_SI_EEESC_SE_Li128ELb1ELb1ELb1ELb0EEENS1_36VarlenDynamicPersistentTileSchedulerILi128ELi48ELi128ELi128ELb1ELb1ELb0ELb1ELb1ELb1EEEEEEEEEvNT_6ParamsE:
	.zero		1608


//--------------------- SYMBOLS --------------------------

	.type		.nv.reservedSmem.offset0,@object
	.size		.nv.reservedSmem.offset0,0x4
